def matmul_kernel(
    a_ptr,
    b_ptr,
    c_ptr,
    M,
    N,
    K,
    stride_am,
    stride_ak,
    stride_bk,
    stride_bn,
    stride_cm,
    stride_cn,
    BLOCK_M: tl.constexpr,
    BLOCK_N: tl.constexpr,
    BLOCK_K: tl.constexpr,
    GROUP_M: tl.constexpr,
):
    pid = tl.program_id(axis=0)
    num_pid_m = tl.cdiv(M, BLOCK_M)
    num_pid_n = tl.cdiv(N, BLOCK_N)
    num_pid_in_group = GROUP_M * num_pid_n
    group_id = pid // num_pid_in_group
    first_pid_m = group_id * GROUP_M
    group_size_m = min(num_pid_m - first_pid_m, GROUP_M)
    pid_m = first_pid_m + ((pid % num_pid_in_group) % group_size_m)
    pid_n = (pid % num_pid_in_group) // group_size_m

    offs_am = (pid_m * BLOCK_M + tl.arange(0, BLOCK_M)) % M
    offs_bn = (pid_n * BLOCK_N + tl.arange(0, BLOCK_N)) % N
    offs_k = tl.arange(0, BLOCK_K)
    a_ptrs = a_ptr + offs_am[:, None] * stride_am + offs_k[None, :] * stride_ak
    b_ptrs = b_ptr + offs_k[:, None] * stride_bk + offs_bn[None, :] * stride_bn

    acc = tl.zeros((BLOCK_M, BLOCK_N), dtype=tl.float32)
    for kk in range(0, tl.cdiv(K, BLOCK_K)):
        a = tl.load(a_ptrs, mask=offs_k[None, :] < K - kk * BLOCK_K, other=0.0)
        b = tl.load(b_ptrs, mask=offs_k[:, None] < K - kk * BLOCK_K, other=0.0)
        acc = tl.dot(a, b, acc)
        a_ptrs += BLOCK_K * stride_ak
        b_ptrs += BLOCK_K * stride_bk

    c = acc.to(c_ptr.dtype.element_ty)
    offs_cm = pid_m * BLOCK_M + tl.arange(0, BLOCK_M)
    offs_cn = pid_n * BLOCK_N + tl.arange(0, BLOCK_N)
    c_ptrs = c_ptr + offs_cm[:, None] * stride_cm + offs_cn[None, :] * stride_cn
    mask = (offs_cm[:, None] < M) & (offs_cn[None, :] < N)
    tl.store(c_ptrs, c, mask=mask)

# config = {"BLOCK_K": 32, "BLOCK_M": 64, "BLOCK_N": 128, "GROUP_M": 8, "arch": "sm_100", "dtype": "fp8e5m2", "num_ctas": 4, "num_stages": 3, "num_warps": 4}
# arch = sm_100


// ===== COMPILED SASS (sm_100a) =====

	.target	sm_100a

	.elftype	@"ET_EXEC"


//--------------------- .note.nv.tkinfo           --------------------------
	.section	.note.nv.tkinfo,"",@"SHT_NOTE"
	.sectionflags	@"SHF_NOTE_NV_TKINFO"
	.tkinfo
        /*0018*/ 	.word	0x00000081
        /*0030*/ 	.string	""
        /*0030*/ 	.string	"ptxas-blackwell"
        /*0030*/ 	.string	"Cuda compilation tools, release 12.9, V12.9.86"
        /*0030*/ 	.string	"Build cuda_12.9.r12.9/compiler.36037853_0"
        /*0030*/ 	.string	"-v  -suppress-debug-info  -lineinfo  -arch sm_100a "



//--------------------- .note.nv.cuver            --------------------------
	.section	.note.nv.cuver,"",@"SHT_NOTE"
	.sectionflags	@"SHF_NOTE_NV_CUVER"
        /*0018*/ 	.short	0x0001
        /*001a*/ 	.short	0x0064
        /*001c*/ 	.short	0x0001
        /*001e*/ 	.short	0x0000
        /*0020*/ 	.short	0x0001
        /*0022*/ 	.short	0x0000


//--------------------- .nv.info                  --------------------------
	.section	.nv.info,"",@"SHT_CUDA_INFO"
	.align	4


	//----- nvinfo : EIATTR_REGCOUNT
	.align		4
        /*0000*/ 	.byte	0x04, 0x2f
        /*0002*/ 	.short	(.L_4 - .L_3)
	.align		4
.L_3:
        /*0004*/ 	.word	index@(matmul_kernel)
        /*0008*/ 	.word	0x00000050


	//----- nvinfo : EIATTR_FRAME_SIZE
	.align		4
.L_4:
        /*000c*/ 	.byte	0x04, 0x11
        /*000e*/ 	.short	(.L_6 - .L_5)
	.align		4
.L_5:
        /*0010*/ 	.word	index@($__internal_2_$__cuda_sm10x_tcgen05_guardrail_trap_unallocated_columns_being_dealloced)
        /*0014*/ 	.word	0x00000000


	//----- nvinfo : EIATTR_FRAME_SIZE
	.align		4
.L_6:
        /*0018*/ 	.byte	0x04, 0x11
        /*001a*/ 	.short	(.L_8 - .L_7)
	.align		4
.L_7:
        /*001c*/ 	.word	index@($__internal_1_$__cuda_sm10x_tcgen05_guardrail_trap_phase_invalid_during_alloc)
        /*0020*/ 	.word	0x00000000


	//----- nvinfo : EIATTR_FRAME_SIZE
	.align		4
.L_8:
        /*0024*/ 	.byte	0x04, 0x11
        /*0026*/ 	.short	(.L_10 - .L_9)
	.align		4
.L_9:
        /*0028*/ 	.word	index@($__internal_0_$__cuda_sm10x_tcgen05_guardrail_trap_col_being_dealloced_not_returned_by_alloc)
        /*002c*/ 	.word	0x00000000


	//----- nvinfo : EIATTR_FRAME_SIZE
	.align		4
.L_10:
        /*0030*/ 	.byte	0x04, 0x11
        /*0032*/ 	.short	(.L_12 - .L_11)
	.align		4
.L_11:
        /*0034*/ 	.word	index@(matmul_kernel)
        /*0038*/ 	.word	0x00000000


	//----- nvinfo : EIATTR_MIN_STACK_SIZE
	.align		4
.L_12:
        /*003c*/ 	.byte	0x04, 0x12
        /*003e*/ 	.short	(.L_14 - .L_13)
	.align		4
.L_13:
        /*0040*/ 	.word	index@(matmul_kernel)
        /*0044*/ 	.word	0x00000000
.L_14:


//--------------------- .nv.info.matmul_kernel    --------------------------
	.section	.nv.info.matmul_kernel,"",@"SHT_CUDA_INFO"
	.sectionflags	@""
	.align	4


	//----- nvinfo : EIATTR_CUDA_API_VERSION
	.align		4
        /*0000*/ 	.byte	0x04, 0x37
        /*0002*/ 	.short	(.L_16 - .L_15)
.L_15:
        /*0004*/ 	.word	0x00000081


	//----- nvinfo : EIATTR_KPARAM_INFO
	.align		4
.L_16:
        /*0008*/ 	.byte	0x04, 0x17
        /*000a*/ 	.short	(.L_18 - .L_17)
.L_17:
        /*000c*/ 	.word	0x00000000
        /*0010*/ 	.short	0x000d
        /*0012*/ 	.short	0x0048
        /*0014*/ 	.byte	0x00, 0xf4, 0x21, 0x00


	//----- nvinfo : EIATTR_KPARAM_INFO
	.align		4
.L_18:
        /*0018*/ 	.byte	0x04, 0x17
        /*001a*/ 	.short	(.L_20 - .L_19)
.L_19:
        /*001c*/ 	.word	0x00000000
        /*0020*/ 	.short	0x000c
        /*0022*/ 	.short	0x0040
        /*0024*/ 	.byte	0x00, 0xf4, 0x21, 0x00


	//----- nvinfo : EIATTR_KPARAM_INFO
	.align		4
.L_20:
        /*0028*/ 	.byte	0x04, 0x17
        /*002a*/ 	.short	(.L_22 - .L_21)
.L_21:
        /*002c*/ 	.word	0x00000000
        /*0030*/ 	.short	0x000b
        /*0032*/ 	.short	0x0038
        /*0034*/ 	.byte	0x00, 0xf0, 0x11, 0x00


	//----- nvinfo : EIATTR_KPARAM_INFO
	.align		4
.L_22:
        /*0038*/ 	.byte	0x04, 0x17
        /*003a*/ 	.short	(.L_24 - .L_23)
.L_23:
        /*003c*/ 	.word	0x00000000
        /*0040*/ 	.short	0x000a
        /*0042*/ 	.short	0x0034
        /*0044*/ 	.byte	0x00, 0xf0, 0x11, 0x00


	//----- nvinfo : EIATTR_KPARAM_INFO
	.align		4
.L_24:
        /*0048*/ 	.byte	0x04, 0x17
        /*004a*/ 	.short	(.L_26 - .L_25)
.L_25:
        /*004c*/ 	.word	0x00000000
        /*0050*/ 	.short	0x0009
        /*0052*/ 	.short	0x0030
        /*0054*/ 	.byte	0x00, 0xf0, 0x11, 0x00


	//----- nvinfo : EIATTR_KPARAM_INFO
	.align		4
.L_26:
        /*0058*/ 	.byte	0x04, 0x17
        /*005a*/ 	.short	(.L_28 - .L_27)
.L_27:
        /*005c*/ 	.word	0x00000000
        /*0060*/ 	.short	0x0008
        /*0062*/ 	.short	0x002c
        /*0064*/ 	.byte	0x00, 0xf0, 0x11, 0x00


	//----- nvinfo : EIATTR_KPARAM_INFO
	.align		4
.L_28:
        /*0068*/ 	.byte	0x04, 0x17
        /*006a*/ 	.short	(.L_30 - .L_29)
.L_29:
        /*006c*/ 	.word	0x00000000
        /*0070*/ 	.short	0x0007
        /*0072*/ 	.short	0x0028
        /*0074*/ 	.byte	0x00, 0xf0, 0x11, 0x00


	//----- nvinfo : EIATTR_KPARAM_INFO
	.align		4
.L_30:
        /*0078*/ 	.byte	0x04, 0x17
        /*007a*/ 	.short	(.L_32 - .L_31)
.L_31:
        /*007c*/ 	.word	0x00000000
        /*0080*/ 	.short	0x0006
        /*0082*/ 	.short	0x0024
        /*0084*/ 	.byte	0x00, 0xf0, 0x11, 0x00


	//----- nvinfo : EIATTR_KPARAM_INFO
	.align		4
.L_32:
        /*0088*/ 	.byte	0x04, 0x17
        /*008a*/ 	.short	(.L_34 - .L_33)
.L_33:
        /*008c*/ 	.word	0x00000000
        /*0090*/ 	.short	0x0005
        /*0092*/ 	.short	0x0020
        /*0094*/ 	.byte	0x00, 0xf0, 0x11, 0x00


	//----- nvinfo : EIATTR_KPARAM_INFO
	.align		4
.L_34:
        /*0098*/ 	.byte	0x04, 0x17
        /*009a*/ 	.short	(.L_36 - .L_35)
.L_35:
        /*009c*/ 	.word	0x00000000
        /*00a0*/ 	.short	0x0004
        /*00a2*/ 	.short	0x001c
        /*00a4*/ 	.byte	0x00, 0xf0, 0x11, 0x00


	//----- nvinfo : EIATTR_KPARAM_INFO
	.align		4
.L_36:
        /*00a8*/ 	.byte	0x04, 0x17
        /*00aa*/ 	.short	(.L_38 - .L_37)
.L_37:
        /*00ac*/ 	.word	0x00000000
        /*00b0*/ 	.short	0x0003
        /*00b2*/ 	.short	0x0018
        /*00b4*/ 	.byte	0x00, 0xf0, 0x11, 0x00


	//----- nvinfo : EIATTR_KPARAM_INFO
	.align		4
.L_38:
        /*00b8*/ 	.byte	0x04, 0x17
        /*00ba*/ 	.short	(.L_40 - .L_39)
.L_39:
        /*00bc*/ 	.word	0x00000000
        /*00c0*/ 	.short	0x0002
        /*00c2*/ 	.short	0x0010
        /*00c4*/ 	.byte	0x00, 0xf4, 0x21, 0x00


	//----- nvinfo : EIATTR_KPARAM_INFO
	.align		4
.L_40:
        /*00c8*/ 	.byte	0x04, 0x17
        /*00ca*/ 	.short	(.L_42 - .L_41)
.L_41:
        /*00cc*/ 	.word	0x00000000
        /*00d0*/ 	.short	0x0001
        /*00d2*/ 	.short	0x0008
        /*00d4*/ 	.byte	0x00, 0xf4, 0x21, 0x00


	//----- nvinfo : EIATTR_KPARAM_INFO
	.align		4
.L_42:
        /*00d8*/ 	.byte	0x04, 0x17
        /*00da*/ 	.short	(.L_44 - .L_43)
.L_43:
        /*00dc*/ 	.word	0x00000000
        /*00e0*/ 	.short	0x0000
        /*00e2*/ 	.short	0x0000
        /*00e4*/ 	.byte	0x00, 0xf4, 0x21, 0x00


	//----- nvinfo : EIATTR_EXPLICIT_CLUSTER
	.align		4
.L_44:
        /*00e8*/ 	.byte	0x01, 0x3e
	.zero		2


	//----- nvinfo : EIATTR_CTA_PER_CLUSTER
	.align		4
        /*00ec*/ 	.byte	0x04, 0x3d
        /*00ee*/ 	.short	(.L_46 - .L_45)
.L_45:
        /*00f0*/ 	.word	0x00000004
        /*00f4*/ 	.word	0x00000001
        /*00f8*/ 	.word	0x00000001


	//----- nvinfo : EIATTR_AT_ENTRY_FRAGMENTS
	.align		4
.L_46:
        /*00fc*/ 	.byte	0x04, 0x4f
        /*00fe*/ 	.short	(.L_48 - .L_47)


	//   ....[0]....
.L_47:
        /*0100*/ 	.word	0x00000004


	//----- nvinfo : EIATTR_RESERVED_SMEM_USED
	.align		4
.L_48:
        /*0104*/ 	.byte	0x01, 0x41
	.zero		2


	//----- nvinfo : EIATTR_SPARSE_MMA_MASK
	.align		4
        /*0108*/ 	.byte	0x03, 0x50
        /*010a*/ 	.short	0x0000


	//----- nvinfo : EIATTR_TCGEN05_1CTA_USED
	.align		4
        /*010c*/ 	.byte	0x01, 0x51
	.zero		2


	//----- nvinfo : EIATTR_MAXREG_COUNT
	.align		4
        /*0110*/ 	.byte	0x03, 0x1b
        /*0112*/ 	.short	0x00ff


	//----- nvinfo : EIATTR_NUM_BARRIERS
	.align		4
        /*0114*/ 	.byte	0x02, 0x4c
        /*0116*/ 	.byte	0x01
	.zero		1


	//----- nvinfo : EIATTR_INT_WARP_WIDE_INSTR_OFFSETS
	.align		4
        /*0118*/ 	.byte	0x04, 0x31
        /*011a*/ 	.short	(.L_50 - .L_49)


	//   ....[0]....
.L_49:
        /*011c*/ 	.word	0x00000e30


	//   ....[1]....
        /*0120*/ 	.word	0x00000e40


	//   ....[2]....
        /*0124*/ 	.word	0x00001e50


	//   ....[3]....
        /*0128*/ 	.word	0x00003f00


	//   ....[4]....
        /*012c*/ 	.word	0x00003f50


	//----- nvinfo : EIATTR_COOP_GROUP_MASK_REGIDS
	.align		4
.L_50:
        /*0130*/ 	.byte	0x04, 0x29
        /*0132*/ 	.short	(.L_52 - .L_51)


	//   ....[0]....
.L_51:
        /*0134*/ 	.word	0xffffffff


	//   ....[1]....
        /*0138*/ 	.word	0xffffffff


	//   ....[2]....
        /*013c*/ 	.word	0xffffffff


	//   ....[3]....
        /*0140*/ 	.word	0xffffffff


	//----- nvinfo : EIATTR_COOP_GROUP_INSTR_OFFSETS
	.align		4
.L_52:
        /*0144*/ 	.byte	0x04, 0x28
        /*0146*/ 	.short	(.L_54 - .L_53)


	//   ....[0]....
.L_53:
        /*0148*/ 	.word	0x00000070


	//   ....[1]....
        /*014c*/ 	.word	0x00000320


	//   ....[2]....
        /*0150*/ 	.word	0x00003da0


	//   ....[3]....
        /*0154*/ 	.word	0x00004000


	//----- nvinfo : EIATTR_VRC_CTA_INIT_COUNT
	.align		4
.L_54:
        /*0158*/ 	.byte	0x02, 0x4a
        /*015a*/ 	.byte	0x80
	.zero		1


	//----- nvinfo : EIATTR_MBARRIER_INSTR_OFFSETS
	.align		4
        /*015c*/ 	.byte	0x04, 0x39
        /*015e*/ 	.short	(.L_56 - .L_55)


	//   ....[0]....
.L_55:
        /*0160*/ 	.word	0x00000f60
        /*0164*/ 	.word	0x000000ff
        /*0168*/ 	.word	0x00000000
        /*016c*/ 	.short	0x0100
        /*016e*/ 	.byte	0x12
	.zero		1


	//   ....[1]....
        /*0170*/ 	.word	0x00001f30
        /*0174*/ 	.word	0x000000ff
        /*0178*/ 	.word	0x00001808
        /*017c*/ 	.short	0x0100
        /*017e*/ 	.byte	0x09
	.zero		1


	//   ....[2]....
        /*0180*/ 	.word	0x000025d0
        /*0184*/ 	.word	0x000000ff
        /*0188*/ 	.word	0x00000000
        /*018c*/ 	.short	0x010a
        /*018e*/ 	.byte	0x12
	.zero		1


	//   ....[3]....
        /*0190*/ 	.word	0x00003100
        /*0194*/ 	.word	0x000000ff
        /*0198*/ 	.word	0x00000000
        /*019c*/ 	.short	0x010a
        /*019e*/ 	.byte	0x12
	.zero		1


	//   ....[4]....
        /*01a0*/ 	.word	0x00003260
        /*01a4*/ 	.word	0x000000ff
        /*01a8*/ 	.word	0x00001800
        /*01ac*/ 	.short	0x0108
        /*01ae*/ 	.byte	0x09
	.zero		1


	//   ....[5]....
        /*01b0*/ 	.word	0x000032d0
        /*01b4*/ 	.word	0x000000ff
        /*01b8*/ 	.word	0x00001808
        /*01bc*/ 	.short	0x0108
        /*01be*/ 	.byte	0x09
	.zero		1


	//   ....[6]....
        /*01c0*/ 	.word	0x00004020
        /*01c4*/ 	.word	0x000000ff
        /*01c8*/ 	.word	0x00000000
        /*01cc*/ 	.short	0x010a
        /*01ce*/ 	.byte	0x12
	.zero		1


	//   ....[7]....
        /*01d0*/ 	.word	0x00004050
        /*01d4*/ 	.word	0x000000ff
        /*01d8*/ 	.word	0x00000000
        /*01dc*/ 	.short	0x010a
        /*01de*/ 	.byte	0x12
	.zero		1


	//----- nvinfo : EIATTR_NUM_MBARRIERS
	.align		4
.L_56:
        /*01e0*/ 	.byte	0x03, 0x38
        /*01e2*/ 	.short	0x0002


	//----- nvinfo : EIATTR_EXIT_INSTR_OFFSETS
	.align		4
        /*01e4*/ 	.byte	0x04, 0x1c
        /*01e6*/ 	.short	(.L_58 - .L_57)


	//   ....[0]....
.L_57:
        /*01e8*/ 	.word	0x00004010


	//----- nvinfo : EIATTR_REQNTID
	.align		4
.L_58:
        /*01ec*/ 	.byte	0x04, 0x10
        /*01ee*/ 	.short	(.L_60 - .L_59)
.L_59:
        /*01f0*/ 	.word	0x00000080
        /*01f4*/ 	.word	0x00000001
        /*01f8*/ 	.word	0x00000001


	//----- nvinfo : EIATTR_CRS_STACK_SIZE
	.align		4
.L_60:
        /*01fc*/ 	.byte	0x04, 0x1e
        /*01fe*/ 	.short	(.L_62 - .L_61)
.L_61:
        /*0200*/ 	.word	0x00000000


	//----- nvinfo : EIATTR_CBANK_PARAM_SIZE
	.align		4
.L_62:
        /*0204*/ 	.byte	0x03, 0x19
        /*0206*/ 	.short	0x0050


	//----- nvinfo : EIATTR_PARAM_CBANK
	.align		4
        /*0208*/ 	.byte	0x04, 0x0a
        /*020a*/ 	.short	(.L_64 - .L_63)
	.align		4
.L_63:
        /*020c*/ 	.word	index@(.nv.constant0.matmul_kernel)
        /*0210*/ 	.short	0x0380
        /*0212*/ 	.short	0x0050


	//----- nvinfo : EIATTR_SW_WAR
	.align		4
.L_64:
        /*0214*/ 	.byte	0x04, 0x36
        /*0216*/ 	.short	(.L_66 - .L_65)
.L_65:
        /*0218*/ 	.word	0x00000008
.L_66:


//--------------------- .nv.compat                --------------------------
	.section	.nv.compat,"",@"SHT_CUDA_COMPAT_INFO"
	.align	4
        /*0000*/ 	.byte	0x02, 0x02, 0x02, 0x00, 0x02, 0x05, 0x05, 0x00, 0x02, 0x03, 0x00, 0x00, 0x02, 0x06, 0x01, 0x00


//--------------------- .nv.callgraph             --------------------------
	.section	.nv.callgraph,"",@"SHT_CUDA_CALLGRAPH"
	.align	4
	.sectionentsize	8
	.align		4
        /*0000*/ 	.word	0x00000000
	.align		4
        /*0004*/ 	.word	0xffffffff
	.align		4
        /*0008*/ 	.word	0x00000000
	.align		4
        /*000c*/ 	.word	0xfffffffe
	.align		4
        /*0010*/ 	.word	0x00000000
	.align		4
        /*0014*/ 	.word	0xfffffffd
	.align		4
        /*0018*/ 	.word	0x00000000
	.align		4
        /*001c*/ 	.word	0xfffffffc


//--------------------- .text.matmul_kernel       --------------------------
	.section	.text.matmul_kernel,"ax",@progbits
	.align	128
        .global         matmul_kernel
        .type           matmul_kernel,@function
        .size           matmul_kernel,(.L_x_20 - matmul_kernel)
        .other          matmul_kernel,@"STO_CUDA_ENTRY STV_DEFAULT"
matmul_kernel:
.text.matmul_kernel:
[----:B------:R-:W0:Y:S01]  /*0000*/  LDC R1, c[0x0][0x37c] ;  /* 0x0000df00ff017b82 */ /* 0x000e220000000800 */
[----:B------:R-:W1:Y:S01]  /*0010*/  S2R R3, SR_TID.X ;  /* 0x0000000000037919 */ /* 0x000e620000002100 */
[----:B------:R-:W2:Y:S01]  /*0020*/  LDCU.64 UR16, c[0x0][0x358] ;  /* 0x00006b00ff1077ac */ /* 0x000ea20008000a00 */
[----:B-1----:R-:W-:-:S13]  /*0030*/  ISETP.GE.U32.AND P0, PT, R3, 0x20, PT ;  /* 0x000000200300780c */ /* 0x002fda0003f06070 */
[----:B------:R-:W-:Y:S02]  /*0040*/  VOTEU.ANY UP0, P0 ;  /* 0x0000000000ff7886 */ /* 0x000fe40000000100 */
[----:B0-2---:R-:W-:Y:S05]  /*0050*/  BRA.U UP0, `(.L_x_0) ;  /* 0x0000000100b47547 */ /* 0x005fea000b800000 */
[----:B------:R-:W0:Y:S01]  /*0060*/  S2UR UR6, SR_CgaCtaId ;  /* 0x00000000000679c3 */ /* 0x000e220000008800 */
[----:B------:R-:W-:Y:S01]  /*0070*/  NOP ;  /* 0x0000000000007918 */ /* 0x000fe20000000000 */
[----:B------:R-:W-:Y:S02]  /*0080*/  UMOV UR4, 0x40 ;  /* 0x0000004000047882 */ /* 0x000fe40000000000 */
[----:B0-----:R-:W-:-:S09]  /*0090*/  ULEA UR4, UR6, UR4, 0x18 ;  /* 0x0000000406047291 */ /* 0x001fd2000f8ec0ff */
[----:B------:R-:W0:Y:S01]  /*00a0*/  LDS.U8 R0, [UR4] ;  /* 0x00000004ff007984 */ /* 0x000e220008000000 */
[----:B------:R-:W-:Y:S02]  /*00b0*/  UMOV UR4, 0x400 ;  /* 0x0000040000047882 */ /* 0x000fe40000000000 */
[----:B------:R-:W-:Y:S01]  /*00c0*/  ULEA UR4, UR6, UR4, 0x18 ;  /* 0x0000000406047291 */ /* 0x000fe2000f8ec0ff */
[----:B0-----:R-:W-:-:S13]  /*00d0*/  ISETP.NE.AND P0, PT, R0, RZ, PT ;  /* 0x000000ff0000720c */ /* 0x001fda0003f05270 */
[----:B------:R-:W-:Y:S05]  /*00e0*/  @P0 BRA `(.L_x_1) ;  /* 0x0000000000780947 */ /* 0x000fea0003800000 */
[----:B------:R-:W-:-:S13]  /*00f0*/  ELECT P0, URZ, PT ;  /* 0x0000000000ff782f */ /* 0x000fda0003800000 */
[----:B------:R-:W-:Y:S05]  /*0100*/  @!P0 BRA `(.L_x_2) ;  /* 0x0000000000808947 */ /* 0x000fea0003800000 */
[----:B------:R-:W-:Y:S01]  /*0110*/  UMOV UR5, 0x1 ;  /* 0x0000000100057882 */ /* 0x000fe20000000000 */
[----:B------:R-:W-:-:S04]  /*0120*/  IMAD.MOV.U32 R5, RZ, RZ, 0x1 ;  /* 0x00000001ff057424 */ /* 0x000fc800078e00ff */
[----:B------:R-:W-:Y:S04]  /*0130*/  DEPBAR.LE SB0, 0x36 ;  /* 0x00008d800000791a */ /* 0x000fe80000000000 */
[----:B------:R-:W0:Y:S02]  /*0140*/  UTCATOMSWS.FIND_AND_SET.ALIGN UP1, UR5, UR5 ;  /* 0x00000005000575e3 */ /* 0x000e240008020800 */
[----:B0-----:R-:W-:-:S04]  /*0150*/  PLOP3.LUT P0, PT, PT, PT, UP1, 0x80, 0x8 ;  /* 0x000000000008781c */ /* 0x001fc80003f0f018 */
[----:B------:R-:W-:-:S04]  /*0160*/  SEL R0, RZ, 0xffffffff, !P0 ;  /* 0xffffffffff007807 */ /* 0x000fc80004000000 */
[----:B------:R-:W-:Y:S01]  /*0170*/  ISETP.NE.AND P0, PT, R0, RZ, PT ;  /* 0x000000ff0000720c */ /* 0x000fe20003f05270 */
[----:B------:R-:W-:-:S12]  /*0180*/  IMAD.U32 R0, RZ, RZ, UR5 ;  /* 0x00000005ff007e24 */ /* 0x000fd8000f8e00ff */
[----:B------:R-:W-:Y:S05]  /*0190*/  @P0 BRA `(.L_x_3) ;  /* 0x0000000000240947 */ /* 0x000fea0003800000 */
.L_x_4:
[----:B------:R-:W-:Y:S05]  /*01a0*/  NANOSLEEP 0x64 ;  /* 0x000000640000795d */ /* 0x000fea0003800000 */
[----:B------:R-:W-:-:S05]  /*01b0*/  UMOV UR5, 0x1 ;  /* 0x0000000100057882 */ /* 0x000fca0000000000 */
[----:B------:R-:W-:Y:S04]  /*01c0*/  DEPBAR.LE SB0, 0x36 ;  /* 0x00008d800000791a */ /* 0x000fe80000000000 */
[----:B------:R-:W0:Y:S02]  /*01d0*/  UTCATOMSWS.FIND_AND_SET.ALIGN UP1, UR5, UR5 ;  /* 0x00000005000575e3 */ /* 0x000e240008020800 */
[----:B0-----:R-:W-:-:S04]  /*01e0*/  PLOP3.LUT P0, PT, PT, PT, UP1, 0x80, 0x8 ;  /* 0x000000000008781c */ /* 0x001fc80003f0f018 */
[----:B------:R-:W-:-:S04]  /*01f0*/  SEL R0, RZ, 0xffffffff, !P0 ;  /* 0xffffffffff007807 */ /* 0x000fc80004000000 */
[----:B------:R-:W-:Y:S01]  /*0200*/  ISETP.NE.AND P0, PT, R0, RZ, PT ;  /* 0x000000ff0000720c */ /* 0x000fe20003f05270 */
[----:B------:R-:W-:-:S12]  /*0210*/  IMAD.U32 R0, RZ, RZ, UR5 ;  /* 0x00000005ff007e24 */ /* 0x000fd8000f8e00ff */
[----:B------:R-:W-:Y:S05]  /*0220*/  @!P0 BRA `(.L_x_4) ;  /* 0xfffffffc00dc8947 */ /* 0x000fea000383ffff */
.L_x_3:
[C---:B------:R-:W-:Y:S01]  /*0230*/  VIADD R4, R0.reuse, 0x10 ;  /* 0x0000001000047836 */ /* 0x040fe20000000000 */
[----:B------:R-:W-:Y:S01]  /*0240*/  UMOV UR5, 0x50 ;  /* 0x0000005000057882 */ /* 0x000fe20000000000 */
[C---:B------:R-:W-:Y:S01]  /*0250*/  SHF.L.U32 R2, R5.reuse, R0, RZ ;  /* 0x0000000005027219 */ /* 0x040fe200000006ff */
[----:B------:R-:W-:Y:S01]  /*0260*/  ULEA UR5, UR6, UR5, 0x18 ;  /* 0x0000000506057291 */ /* 0x000fe2000f8ec0ff */
[----:B------:R-:W-:Y:S01]  /*0270*/  IMAD.SHL.U32 R0, R0, 0x20, RZ ;  /* 0x0000002000007824 */ /* 0x000fe200078e00ff */
[----:B------:R-:W-:-:S04]  /*0280*/  SHF.L.U32 R5, R5, R4, RZ ;  /* 0x0000000405057219 */ /* 0x000fc800000006ff */
[----:B------:R-:W-:-:S05]  /*0290*/  LOP3.LUT R2, R5, R2, RZ, 0xfc, !PT ;  /* 0x0000000205027212 */ /* 0x000fca00078efcff */
[----:B------:R0:W-:Y:S04]  /*02a0*/  ATOMS.OR RZ, [UR5], R2 ;  /* 0x00000002ffff798c */ /* 0x0001e8000b000005 */
[----:B------:R0:W-:Y:S01]  /*02b0*/  STS [UR4], R0 ;  /* 0x00000000ff007988 */ /* 0x0001e20008000804 */
[----:B------:R-:W-:Y:S05]  /*02c0*/  BRA `(.L_x_2) ;  /* 0x0000000000107947 */ /* 0x000fea0003800000 */
.L_x_1:
[----:B------:R-:W-:Y:S01]  /*02d0*/  IMAD.MOV.U32 R0, RZ, RZ, -0x1 ;  /* 0xffffffffff007424 */ /* 0x000fe200078e00ff */
[----:B------:R-:W-:-:S04]  /*02e0*/  MOV R4, 0x310 ;  /* 0x0000031000047802 */ /* 0x000fc80000000f00 */
[----:B------:R0:W-:Y:S03]  /*02f0*/  STS [UR4], R0 ;  /* 0x00000000ff007988 */ /* 0x0001e60008000804 */
[----:B0-----:R-:W-:Y:S05]  /*0300*/  CALL.REL.NOINC `($__internal_1_$__cuda_sm10x_tcgen05_guardrail_trap_phase_invalid_during_alloc) ;  /* 0x0000003c00687944 */ /* 0x001fea0003c00000 */
.L_x_2:
[----:B------:R-:W-:Y:S05]  /*0310*/  WARPSYNC.ALL ;  /* 0x0000000000007948 */ /* 0x000fea0003800000 */
[----:B------:R-:W-:Y:S01]  /*0320*/  NOP ;  /* 0x0000000000007918 */ /* 0x000fe20000000000 */
.L_x_0:
[----:B------:R-:W1:Y:S01]  /*0330*/  LDCU.64 UR12, c[0x0][0x398] ;  /* 0x00007300ff0c77ac */ /* 0x000e620008000a00 */
[----:B------:R-:W-:Y:S02]  /*0340*/  LOP3.LUT R75, R3, 0x7f, RZ, 0xc0, !PT ;  /* 0x0000007f034b7812 */ /* 0x000fe400078ec0ff */
[----:B------:R-:W-:Y:S01]  /*0350*/  PRMT R70, RZ, 0x7610, R70 ;  /* 0x00007610ff467816 */ /* 0x000fe20000000046 */
[----:B------:R-:W2:Y:S01]  /*0360*/  LDCU UR22, c[0x0][0x3a0] ;  /* 0x00007400ff1677ac */ /* 0x000ea20008000800 */
[----:B------:R-:W-:Y:S01]  /*0370*/  BAR.SYNC.DEFER_BLOCKING 0x0 ;  /* 0x0000000000007b1d */ /* 0x000fe20000010000 */
[----:B------:R-:W-:-:S05]  /*0380*/  ISETP.NE.U32.AND P6, PT, R75, RZ, PT ;  /* 0x000000ff4b00720c */ /* 0x000fca0003fc5070 */
[----:B------:R-:W-:Y:S01]  /*0390*/  UMOV UR14, 0x1 ;  /* 0x00000001000e7882 */ /* 0x000fe20000000000 */
[----:B------:R-:W3:Y:S01]  /*03a0*/  LDCU UR11, c[0x0][0x3a4] ;  /* 0x00007480ff0b77ac */ /* 0x000ee20008000800 */
[----:B------:R-:W4:Y:S01]  /*03b0*/  LDCU.128 UR24, c[0x0][0x380] ;  /* 0x00007000ff1877ac */ /* 0x000f220008000c00 */
[----:B-1----:R-:W-:Y:S02]  /*03c0*/  UIADD3 UR4, UPT, UPT, UR13, 0x7f, URZ ;  /* 0x0000007f0d047890 */ /* 0x002fe4000fffe0ff */
[----:B--2---:R-:W-:Y:S02]  /*03d0*/  UIADD3 UR29, UPT, UPT, UR22, 0x1f, URZ ;  /* 0x0000001f161d7890 */ /* 0x004fe4000fffe0ff */
[----:B------:R-:W-:-:S04]  /*03e0*/  USHF.R.S32.HI UR5, URZ, 0x1f, UR4 ;  /* 0x0000001fff057899 */ /* 0x000fc80008011404 */
[----:B------:R-:W-:-:S03]  /*03f0*/  ULEA.HI UR5, UR5, UR4, URZ, 0x7 ;  /* 0x0000000405057291 */ /* 0x000fc6000f8f38ff */
[----:B------:R-:W-:Y:S01]  /*0400*/  S2UR UR4, SR_CTAID.X ;  /* 0x00000000000479c3 */ /* 0x000fe20000002500 */
[----:B------:R-:W-:-:S04]  /*0410*/  USHF.R.S32.HI UR5, URZ, 0x7, UR5 ;  /* 0x00000007ff057899 */ /* 0x000fc80008011405 */
[----:B------:R-:W-:-:S06]  /*0420*/  USHF.L.U32 UR6, UR5, 0x3, URZ ;  /* 0x0000000305067899 */ /* 0x000fcc00080006ff */
[----:B------:R-:W-:Y:S01]  /*0430*/  IMAD.U32 R6, RZ, RZ, UR6 ;  /* 0x00000006ff067e24 */ /* 0x000fe2000f8e00ff */
[----:B------:R-:W1:Y:S02]  /*0440*/  S2UR UR5, SR_CgaSize ;  /* 0x00000000000579c3 */ /* 0x000e640000008a00 */
[----:B-1----:R-:W-:-:S12]  /*0450*/  UIMAD UR5, UR5, -0xa0, URZ ;  /* 0xffffff60050578a4 */ /* 0x002fd8000f8e02ff */
[----:B------:R-:W1:Y:S01]  /*0460*/  LDCU UR5, c[0x0][UR5+0x2b0] ;  /* 0x00005600050577ac */ /* 0x000e620008000800 */
[-C--:B------:R-:W-:Y:S02]  /*0470*/  IABS R5, R6.reuse ;  /* 0x0000000600057213 */ /* 0x080fe40000000000 */
[----:B------:R-:W-:Y:S02]  /*0480*/  IABS R6, R6 ;  /* 0x0000000600067213 */ /* 0x000fe40000000000 */
[----:B0-----:R-:W0:Y:S01]  /*0490*/  I2F.RP R0, R5 ;  /* 0x0000000500007306 */ /* 0x001e220000209400 */
[----:B------:R-:W-:Y:S02]  /*04a0*/  R2UR UR7, R5 ;  /* 0x00000000050772ca */ /* 0x000fe400000e0000 */
[----:B------:R-:W-:-:S05]  /*04b0*/  I2FP.F32.U32 R4, UR4 ;  /* 0x0000000400047c45 */ /* 0x000fca0008201000 */
[----:B-1----:R-:W-:Y:S01]  /*04c0*/  FMUL R4, R4, UR5 ;  /* 0x0000000504047c20 */ /* 0x002fe20008400000 */
[----:B0-----:R-:W0:Y:S08]  /*04d0*/  MUFU.RCP R0, R0 ;  /* 0x0000000000007308 */ /* 0x001e300000001000 */
[----:B------:R-:W1:Y:S01]  /*04e0*/  F2I.U32.TRUNC.NTZ R4, R4 ;  /* 0x0000000400047305 */ /* 0x000e62000020f000 */
[----:B0-----:R-:W-:-:S07]  /*04f0*/  VIADD R2, R0, 0xffffffe ;  /* 0x0ffffffe00027836 */ /* 0x001fce0000000000 */
[----:B------:R-:W0:Y:S01]  /*0500*/  F2I.FTZ.U32.TRUNC.NTZ R2, R2 ;  /* 0x0000000200027305 */ /* 0x000e22000021f000 */
[----:B-1----:R-:W-:-:S04]  /*0510*/  IABS R0, R4 ;  /* 0x0000000400007213 */ /* 0x002fc80000000000 */
[----:B------:R-:W-:Y:S01]  /*0520*/  R2UR UR8, R0 ;  /* 0x00000000000872ca */ /* 0x000fe200000e0000 */
[----:B------:R-:W-:Y:S01]  /*0530*/  IMAD.MOV R0, RZ, RZ, -R6 ;  /* 0x000000ffff007224 */ /* 0x000fe200078e0a06 */
[----:B0-----:R-:W-:-:S11]  /*0540*/  R2UR UR5, R2 ;  /* 0x00000000020572ca */ /* 0x001fd600000e0000 */
[----:B------:R-:W-:Y:S02]  /*0550*/  IMAD.U32 R7, RZ, RZ, UR8 ;  /* 0x00000008ff077e24 */ /* 0x000fe4000f8e00ff */
[----:B------:R-:W-:-:S04]  /*0560*/  UIADD3 UR4, UPT, UPT, URZ, -UR5, URZ ;  /* 0x80000005ff047290 */ /* 0x000fc8000fffe0ff */
[----:B------:R-:W-:-:S03]  /*0570*/  UIMAD UR7, UR4, UR7, URZ ;  /* 0x00000007040772a4 */ /* 0x000fc6000f8e02ff */
[----:B------:R-:W-:Y:S02]  /*0580*/  UMOV UR4, URZ ;  /* 0x000000ff00047c82 */ /* 0x000fe40008000000 */
[----:B------:R-:W-:-:S04]  /*0590*/  UIMAD.WIDE.U32 UR4, UR5, UR7, UR4 ;  /* 0x00000007050472a5 */ /* 0x000fc8000f8e0004 */
[----:B------:R-:W-:Y:S01]  /*05a0*/  UIMAD.WIDE.U32 UR4, UR5, UR8, URZ ;  /* 0x00000008050472a5 */ /* 0x000fe2000f8e00ff */
[----:B------:R-:W0:Y:S05]  /*05b0*/  S2UR UR8, SR_CgaCtaId ;  /* 0x00000000000879c3 */ /* 0x000e2a0000008800 */
[----:B------:R-:W-:Y:S01]  /*05c0*/  IMAD R0, R0, UR5, R7 ;  /* 0x0000000500007c24 */ /* 0x000fe2000f8e0207 */
[----:B------:R-:W-:-:S04]  /*05d0*/  R2UR UR4, R4 ;  /* 0x00000000040472ca */ /* 0x000fc800000e0000 */
[----:B------:R-:W-:-:S09]  /*05e0*/  ISETP.GT.U32.AND P0, PT, R5, R0, PT ;  /* 0x000000000500720c */ /* 0x000fd20003f04070 */
[----:B------:R-:W-:-:S04]  /*05f0*/  ULOP3.LUT UR4, UR4, UR6, URZ, 0x3c, !UPT ;  /* 0x0000000604047292 */ /* 0x000fc8000f8e3cff */
[----:B------:R-:W-:Y:S01]  /*0600*/  VOTEU.ANY UP2, P0 ;  /* 0x0000000000ff7886 */ /* 0x000fe20000040100 */
[----:B------:R-:W-:-:S04]  /*0610*/  PLOP3.LUT P0, PT, PT, PT, UP2, 0x80, 0x8 ;  /* 0x000000000008781c */ /* 0x000fc80003f0f028 */
[----:B------:R-:W-:Y:S02]  /*0620*/  @!UP2 UIADD3 UR5, UPT, UPT, UR5, 0x1, URZ ;  /* 0x000000010505a890 */ /* 0x000fe4000fffe0ff */
[----:B------:R-:W-:Y:S02]  /*0630*/  UISETP.GE.AND UP2, UPT, UR4, URZ, UPT ;  /* 0x000000ff0400728c */ /* 0x000fe4000bf46270 */
[----:B------:R-:W-:-:S05]  /*0640*/  UIADD3 UR4, UPT, UPT, UR12, 0x3f, URZ ;  /* 0x0000003f0c047890 */ /* 0x000fca000fffe0ff */
[----:B------:R-:W-:-:S05]  /*0650*/  @!P0 IMAD.IADD R0, R0, 0x1, -R5 ;  /* 0x0000000100008824 */ /* 0x000fca00078e0a05 */
[----:B------:R-:W-:-:S13]  /*0660*/  ISETP.GE.U32.AND P0, PT, R0, R5, PT ;  /* 0x000000050000720c */ /* 0x000fda0003f06070 */
[----:B------:R-:W-:-:S05]  /*0670*/  VOTEU.ANY UP1, P0 ;  /* 0x0000000000ff7886 */ /* 0x000fca0000020100 */
[----:B------:R-:W-:Y:S02]  /*0680*/  @UP1 UIADD3 UR5, UPT, UPT, UR5, 0x1, URZ ;  /* 0x0000000105051890 */ /* 0x000fe4000fffe0ff */
[----:B------:R-:W-:-:S05]  /*0690*/  UISETP.NE.AND UP1, UPT, UR6, URZ, UPT ;  /* 0x000000ff0600728c */ /* 0x000fca000bf25270 */
[----:B------:R-:W-:Y:S01]  /*06a0*/  UMOV UR7, UR5 ;  /* 0x0000000500077c82 */ /* 0x000fe20008000000 */
[----:B------:R-:W-:Y:S02]  /*06b0*/  USHF.R.S32.HI UR5, URZ, 0x1f, UR4 ;  /* 0x0000001fff057899 */ /* 0x000fe40008011404 */
[----:B------:R-:W-:Y:S02]  /*06c0*/  @!UP2 UIADD3 UR7, UPT, UPT, -UR7, URZ, URZ ;  /* 0x000000ff0707a290 */ /* 0x000fe4000fffe1ff */
[----:B------:R-:W-:Y:S02]  /*06d0*/  ULEA.HI UR5, UR5, UR4, URZ, 0x6 ;  /* 0x0000000405057291 */ /* 0x000fe4000f8f30ff */
[----:B------:R-:W-:-:S04]  /*06e0*/  @!UP1 ULOP3.LUT UR7, URZ, UR6, URZ, 0x33, !UPT ;  /* 0x00000006ff079292 */ /* 0x000fc8000f8e33ff */
[----:B------:R-:W-:Y:S02]  /*06f0*/  USHF.L.U32 UR10, UR7, 0x3, URZ ;  /* 0x00000003070a7899 */ /* 0x000fe400080006ff */
[----:B------:R-:W-:Y:S02]  /*0700*/  IMAD R5, RZ, RZ, -UR7 ;  /* 0x80000007ff057e24 */ /* 0x000fe4000f8e02ff */
[----:B------:R-:W-:Y:S02]  /*0710*/  ULEA.HI.SX32 UR5, UR5, -UR10, 0x1a ;  /* 0x8000000a05057291 */ /* 0x000fe4000f8fd2ff */
[----:B------:R-:W-:Y:S02]  /*0720*/  IMAD R11, R5, UR6, R4 ;  /* 0x00000006050b7c24 */ /* 0x000fe4000f8e0204 */
[----:B------:R-:W-:-:S03]  /*0730*/  UISETP.LT.AND UP1, UPT, UR5, 0x8, UPT ;  /* 0x000000080500788c */ /* 0x000fc6000bf21270 */
[----:B------:R-:W-:Y:S01]  /*0740*/  IABS R4, R11 ;  /* 0x0000000b00047213 */ /* 0x000fe20000000000 */
[----:B------:R-:W-:-:S03]  /*0750*/  USEL UR9, UR5, 0x8, UP1 ;  /* 0x0000000805097887 */ /* 0x000fc60008800000 */
[----:B------:R-:W-:-:S03]  /*0760*/  R2UR UR7, R4 ;  /* 0x00000000040772ca */ /* 0x000fc600000e0000 */
[----:B------:R-:W-:-:S05]  /*0770*/  IMAD.U32 R6, RZ, RZ, UR9 ;  /* 0x00000009ff067e24 */ /* 0x000fca000f8e00ff */
[-C--:B------:R-:W-:Y:S02]  /*0780*/  IABS R7, R6.reuse ;  /* 0x0000000600077213 */ /* 0x080fe40000000000 */
[----:B------:R-:W-:Y:S02]  /*0790*/  IABS R6, R6 ;  /* 0x0000000600067213 */ /* 0x000fe40000000000 */
[----:B------:R-:W1:Y:S01]  /*07a0*/  I2F.RP R0, R7 ;  /* 0x0000000700007306 */ /* 0x000e620000209400 */
[----:B------:R-:W-:Y:S01]  /*07b0*/  R2UR UR6, R7 ;  /* 0x00000000070672ca */ /* 0x000fe200000e0000 */
[----:B------:R-:W-:-:S06]  /*07c0*/  IMAD.U32 R5, RZ, RZ, UR7 ;  /* 0x00000007ff057e24 */ /* 0x000fcc000f8e00ff */
[----:B-1----:R-:W1:Y:S02]  /*07d0*/  MUFU.RCP R0, R0 ;  /* 0x0000000000007308 */ /* 0x002e640000001000 */
[----:B-1----:R-:W-:Y:S02]  /*07e0*/  VIADD R2, R0, 0xffffffe ;  /* 0x0ffffffe00027836 */ /* 0x002fe40000000000 */
[----:B------:R-:W-:-:S04]  /*07f0*/  IMAD.MOV R0, RZ, RZ, -R6 ;  /* 0x000000ffff007224 */ /* 0x000fc800078e0a06 */
[----:B------:R-:W1:Y:S02]  /*0800*/  F2I.FTZ.U32.TRUNC.NTZ R2, R2 ;  /* 0x0000000200027305 */ /* 0x000e64000021f000 */
[----:B-1----:R-:W-:Y:S01]  /*0810*/  R2UR UR5, R2 ;  /* 0x00000000020572ca */ /* 0x002fe200000e0000 */
[----:B------:R-:W-:-:S05]  /*0820*/  IMAD.U32 R2, RZ, RZ, UR12 ;  /* 0x0000000cff027e24 */ /* 0x000fca000f8e00ff */
[----:B------:R-:W-:-:S04]  /*0830*/  IABS R9, R2 ;  /* 0x0000000200097213 */ /* 0x000fc80000000000 */
[----:B------:R-:W1:Y:S03]  /*0840*/  I2F.RP R2, R9 ;  /* 0x0000000900027306 */ /* 0x000e660000209400 */
[----:B------:R-:W-:-:S04]  /*0850*/  UIADD3 UR4, UPT, UPT, URZ, -UR5, URZ ;  /* 0x80000005ff047290 */ /* 0x000fc8000fffe0ff */
[----:B------:R-:W-:-:S03]  /*0860*/  UIMAD UR6, UR4, UR6, URZ ;  /* 0x00000006040672a4 */ /* 0x000fc6000f8e02ff */
[----:B------:R-:W-:Y:S02]  /*0870*/  UMOV UR4, URZ ;  /* 0x000000ff00047c82 */ /* 0x000fe40008000000 */
[----:B------:R-:W-:Y:S01]  /*0880*/  UIMAD.WIDE.U32 UR4, UR5, UR6, UR4 ;  /* 0x00000006050472a5 */ /* 0x000fe2000f8e0004 */
[----:B-1----:R-:W1:Y:S03]  /*0890*/  MUFU.RCP R2, R2 ;  /* 0x0000000200027308 */ /* 0x002e660000001000 */
[----:B------:R-:W-:Y:S02]  /*08a0*/  UIMAD.WIDE.U32 UR4, UR5, UR7, URZ ;  /* 0x00000007050472a5 */ /* 0x000fe4000f8e00ff */
[----:B------:R-:W2:Y:S04]  /*08b0*/  LDCU.64 UR6, c[0x0][0x3a8] ;  /* 0x00007500ff0677ac */ /* 0x000ea80008000a00 */
[----:B------:R-:W-:Y:S01]  /*08c0*/  IMAD R0, R0, UR5, R5 ;  /* 0x0000000500007c24 */ /* 0x000fe2000f8e0205 */
[----:B------:R-:W-:-:S04]  /*08d0*/  R2UR UR4, R11 ;  /* 0x000000000b0472ca */ /* 0x000fc800000e0000 */
[----:B------:R-:W-:Y:S01]  /*08e0*/  ISETP.GT.U32.AND P0, PT, R7, R0, PT ;  /* 0x000000000700720c */ /* 0x000fe20003f04070 */
[----:B-1----:R-:W-:-:S08]  /*08f0*/  VIADD R4, R2, 0xffffffe ;  /* 0x0ffffffe02047836 */ /* 0x002fd00000000000 */
[----:B------:R-:W-:Y:S01]  /*0900*/  ULOP3.LUT UR4, UR4, UR9, URZ, 0x3c, !UPT ;  /* 0x0000000904047292 */ /* 0x000fe2000f8e3cff */
[----:B------:R1:W5:Y:S01]  /*0910*/  F2I.FTZ.U32.TRUNC.NTZ R5, R4 ;  /* 0x0000000400057305 */ /* 0x000362000021f000 */
[----:B--2---:R-:W-:Y:S02]  /*0920*/  IMAD.U32 R10, RZ, RZ, UR6 ;  /* 0x00000006ff0a7e24 */ /* 0x004fe4000f8e00ff */
[----:B------:R-:W-:Y:S01]  /*0930*/  VOTEU.ANY UP2, P0 ;  /* 0x0000000000ff7886 */ /* 0x000fe20000040100 */
[----:B------:R-:W-:Y:S01]  /*0940*/  PLOP3.LUT P0, PT, PT, PT, UP2, 0x80, 0x8 ;  /* 0x000000000008781c */ /* 0x000fe20003f0f028 */
[----:B------:R-:W-:Y:S02]  /*0950*/  IMAD.U32 R12, RZ, RZ, UR6 ;  /* 0x00000006ff0c7e24 */ /* 0x000fe4000f8e00ff */
[----:B------:R-:W-:Y:S01]  /*0960*/  IMAD.U32 R14, RZ, RZ, UR6 ;  /* 0x00000006ff0e7e24 */ /* 0x000fe2000f8e00ff */
[----:B------:R-:W-:Y:S01]  /*0970*/  @!UP2 UIADD3 UR5, UPT, UPT, UR5, 0x1, URZ ;  /* 0x000000010505a890 */ /* 0x000fe2000fffe0ff */
[----:B-1----:R-:W-:Y:S01]  /*0980*/  IMAD.MOV.U32 R4, RZ, RZ, RZ ;  /* 0x000000ffff047224 */ /* 0x002fe200078e00ff */
[----:B------:R-:W-:Y:S01]  /*0990*/  UISETP.GE.AND UP2, UPT, UR4, URZ, UPT ;  /* 0x000000ff0400728c */ /* 0x000fe2000bf46270 */
[----:B------:R-:W-:-:S02]  /*09a0*/  IMAD.U32 R16, RZ, RZ, UR6 ;  /* 0x00000006ff107e24 */ /* 0x000fc4000f8e00ff */
[----:B------:R-:W-:Y:S02]  /*09b0*/  IMAD.U32 R18, RZ, RZ, UR6 ;  /* 0x00000006ff127e24 */ /* 0x000fe4000f8e00ff */
[----:B-----5:R-:W-:Y:S02]  /*09c0*/  IMAD.MOV R6, RZ, RZ, -R5 ;  /* 0x000000ffff067224 */ /* 0x020fe400078e0a05 */
[----:B------:R-:W-:-:S05]  /*09d0*/  @!P0 IMAD.IADD R0, R0, 0x1, -R7 ;  /* 0x0000000100008824 */ /* 0x000fca00078e0a07 */
[----:B------:R-:W-:Y:S02]  /*09e0*/  ISETP.GE.U32.AND P0, PT, R0, R7, PT ;  /* 0x000000070000720c */ /* 0x000fe40003f06070 */
[----:B------:R-:W-:-:S11]  /*09f0*/  LOP3.LUT R7, R3, 0x3f, RZ, 0xc0, !PT ;  /* 0x0000003f03077812 */ /* 0x000fd600078ec0ff */
[----:B------:R-:W-:-:S05]  /*0a00*/  VOTEU.ANY UP1, P0 ;  /* 0x0000000000ff7886 */ /* 0x000fca0000020100 */
[----:B------:R-:W-:Y:S02]  /*0a10*/  @UP1 UIADD3 UR5, UPT, UPT, UR5, 0x1, URZ ;  /* 0x0000000105051890 */ /* 0x000fe4000fffe0ff */
[----:B------:R-:W-:Y:S02]  /*0a20*/  UISETP.NE.AND UP1, UPT, UR9, URZ, UPT ;  /* 0x000000ff0900728c */ /* 0x000fe4000bf25270 */
[----:B------:R-:W-:Y:S02]  /*0a30*/  @!UP2 UIADD3 UR5, UPT, UPT, -UR5, URZ, URZ ;  /* 0x000000ff0505a290 */ /* 0x000fe4000fffe1ff */
[----:B------:R-:W-:-:S06]  /*0a40*/  UISETP.GT.AND UP2, UPT, UR29, 0x1f, UPT ;  /* 0x0000001f1d00788c */ /* 0x000fcc000bf44270 */
[----:B------:R-:W-:Y:S01]  /*0a50*/  PLOP3.LUT P3, PT, PT, PT, UP2, 0x80, 0x8 ;  /* 0x000000000008781c */ /* 0x000fe20003f6f028 */
[----:B------:R-:W-:Y:S01]  /*0a60*/  @!UP1 ULOP3.LUT UR5, URZ, UR9, URZ, 0x33, !UPT ;  /* 0x00000009ff059292 */ /* 0x000fe2000f8e33ff */
[----:B------:R-:W-:Y:S02]  /*0a70*/  PLOP3.LUT P2, PT, PT, PT, UP2, 0x80, 0x8 ;  /* 0x000000000008781c */ /* 0x000fe40003f4f028 */
[----:B------:R-:W-:-:S03]  /*0a80*/  PLOP3.LUT P4, PT, PT, PT, UP2, 0x80, 0x8 ;  /* 0x000000000008781c */ /* 0x000fc60003f8f028 */
[----:B------:R-:W-:-:S04]  /*0a90*/  IMAD R0, RZ, RZ, -UR5 ;  /* 0x80000005ff007e24 */ /* 0x000fc8000f8e02ff */
[----:B------:R-:W-:Y:S01]  /*0aa0*/  IMAD R0, R0, UR9, R11 ;  /* 0x0000000900007c24 */ /* 0x000fe2000f8e020b */
[----:B------:R-:W-:Y:S02]  /*0ab0*/  UMOV UR9, 0x400 ;  /* 0x0000040000097882 */ /* 0x000fe40000000000 */
[----:B0-----:R-:W-:Y:S01]  /*0ac0*/  ULEA UR9, UR8, UR9, 0x18 ;  /* 0x0000000908097291 */ /* 0x001fe2000f8ec0ff */
[----:B------:R-:W-:-:S03]  /*0ad0*/  VIADD R0, R0, UR10 ;  /* 0x0000000a00007c36 */ /* 0x000fc60008000000 */
[----:B------:R-:W-:Y:S01]  /*0ae0*/  UIADD3 UR18, UPT, UPT, UR9, 0x1800, URZ ;  /* 0x0000180009127890 */ /* 0x000fe2000fffe0ff */
[----:B------:R-:W-:Y:S02]  /*0af0*/  IMAD R2, R0, 0x40, R7 ;  /* 0x0000004000027824 */ /* 0x000fe400078e0207 */
[----:B------:R-:W-:Y:S01]  /*0b00*/  IMAD R7, R6, R9, RZ ;  /* 0x0000000906077224 */ /* 0x000fe200078e02ff */
[----:B------:R-:W-:Y:S01]  /*0b10*/  SHF.R.U32.HI R6, RZ, 0x5, R3 ;  /* 0x00000005ff067819 */ /* 0x000fe20000011603 */
[----:B------:R-:W0:Y:S01]  /*0b20*/  LDS R8, [UR9] ;  /* 0x00000009ff087984 */ /* 0x000e220008000800 */
[----:B------:R-:W-:Y:S01]  /*0b30*/  IABS R0, R2 ;  /* 0x0000000200007213 */ /* 0x000fe20000000000 */
[----:B------:R-:W-:Y:S01]  /*0b40*/  IMAD.HI.U32 R4, R5, R7, R4 ;  /* 0x0000000705047227 */ /* 0x000fe200078e0004 */
[----:B------:R-:W-:Y:S01]  /*0b50*/  R2UR UR15, R6 ;  /* 0x00000000060f72ca */ /* 0x000fe200000e0000 */
[----:B------:R-:W-:Y:S01]  /*0b60*/  BAR.SYNC.DEFER_BLOCKING 0x0 ;  /* 0x0000000000007b1d */ /* 0x000fe20000010000 */
[----:B------:R-:W-:-:S03]  /*0b70*/  ISETP.GE.AND P5, PT, R2, RZ, PT ;  /* 0x000000ff0200720c */ /* 0x000fc60003fa6270 */
[----:B------:R-:W-:-:S04]  /*0b80*/  IMAD.HI.U32 R4, R4, R0, RZ ;  /* 0x0000000004047227 */ /* 0x000fc800078e00ff */
[----:B------:R-:W-:-:S04]  /*0b90*/  IMAD.MOV R4, RZ, RZ, -R4 ;  /* 0x000000ffff047224 */ /* 0x000fc800078e0a04 */
[----:B------:R-:W-:Y:S01]  /*0ba0*/  IMAD R4, R9, R4, R0 ;  /* 0x0000000409047224 */ /* 0x000fe200078e0200 */
[----:B------:R-:W-:Y:S01]  /*0bb0*/  SHF.R.U32.HI R0, RZ, 0x6, R3 ;  /* 0x00000006ff007819 */ /* 0x000fe20000011603 */
[----:B------:R-:W-:-:S03]  /*0bc0*/  USHF.L.U32 UR4, UR15, 0x15, URZ ;  /* 0x000000150f047899 */ /* 0x000fc600080006ff */
[----:B------:R-:W-:Y:S01]  /*0bd0*/  ISETP.GT.U32.AND P0, PT, R9, R4, PT ;  /* 0x000000040900720c */ /* 0x000fe20003f04070 */
[----:B------:R-:W-:Y:S01]  /*0be0*/  ULOP3.LUT UR4, UR4, 0x600000, URZ, 0xc0, !UPT ;  /* 0x0060000004047892 */ /* 0x000fe2000f8ec0ff */
[----:B------:R-:W-:-:S04]  /*0bf0*/  SGXT.U32 R0, R0, 0x1 ;  /* 0x000000010000781a */ /* 0x000fc80000000000 */
[C---:B------:R-:W-:Y:S01]  /*0c00*/  LOP3.LUT R6, R0.reuse, 0x10, RZ, 0xfc, !PT ;  /* 0x0000001000067812 */ /* 0x040fe200078efcff */
[C---:B------:R-:W-:Y:S01]  /*0c10*/  IMAD R51, R0.reuse, UR6, RZ ;  /* 0x0000000600337c24 */ /* 0x040fe2000f8e02ff */
[----:B------:R-:W-:Y:S02]  /*0c20*/  LOP3.LUT R5, R0, 0x8, RZ, 0xfc, !PT ;  /* 0x0000000800057812 */ /* 0x000fe400078efcff */
[----:B------:R-:W-:Y:S01]  /*0c30*/  ISETP.LT.AND P3, PT, R6, UR22, P3 ;  /* 0x0000001606007c0c */ /* 0x000fe20009f61270 */
[----:B------:R-:W-:Y:S01]  /*0c40*/  IMAD.U32 R6, RZ, RZ, UR6 ;  /* 0x00000006ff067e24 */ /* 0x000fe2000f8e00ff */
[----:B------:R-:W-:Y:S01]  /*0c50*/  ISETP.LT.AND P2, PT, R5, UR22, P2 ;  /* 0x0000001605007c0c */ /* 0x000fe20009741270 */
[----:B------:R-:W-:Y:S01]  /*0c60*/  @!P0 IMAD.IADD R4, R4, 0x1, -R9 ;  /* 0x0000000104048824 */ /* 0x000fe200078e0a09 */
[----:B------:R-:W-:Y:S01]  /*0c70*/  LOP3.LUT R5, R0, 0x2, RZ, 0xfc, !PT ;  /* 0x0000000200057812 */ /* 0x000fe200078efcff */
[----:B------:R-:W-:Y:S01]  /*0c80*/  IMAD R43, R6, 0x2, R51 ;  /* 0x00000002062b7824 */ /* 0x000fe200078e0233 */
[----:B------:R-:W-:-:S02]  /*0c90*/  PLOP3.LUT P0, PT, PT, PT, UP2, 0x80, 0x8 ;  /* 0x000000000008781c */ /* 0x000fc40003f0f028 */
[----:B------:R-:W-:Y:S02]  /*0ca0*/  ISETP.GT.U32.AND P1, PT, R9, R4, PT ;  /* 0x000000040900720c */ /* 0x000fe40003f24070 */
[----:B0-----:R-:W-:Y:S01]  /*0cb0*/  R2UR UR28, R8 ;  /* 0x00000000081c72ca */ /* 0x001fe200000e0000 */
[----:B------:R-:W-:Y:S01]  /*0cc0*/  IMAD.U32 R8, RZ, RZ, UR6 ;  /* 0x00000006ff087e24 */ /* 0x000fe2000f8e00ff */
[----:B------:R-:W-:Y:S02]  /*0cd0*/  LOP3.LUT R7, R0, 0x18, RZ, 0xfc, !PT ;  /* 0x0000001800077812 */ /* 0x000fe400078efcff */
[----:B------:R-:W-:Y:S01]  /*0ce0*/  ISETP.LT.AND P0, PT, R5, UR22, P0 ;  /* 0x0000001605007c0c */ /* 0x000fe20008701270 */
[----:B------:R-:W-:Y:S01]  /*0cf0*/  IMAD R35, R8, 0x2, R43 ;  /* 0x0000000208237824 */ /* 0x000fe200078e022b */
[----:B------:R-:W-:Y:S02]  /*0d00*/  ISETP.LT.AND P4, PT, R7, UR22, P4 ;  /* 0x0000001607007c0c */ /* 0x000fe4000a781270 */
[----:B------:R-:W-:Y:S01]  /*0d10*/  P2R R5, PR, RZ, 0x40 ;  /* 0x00000040ff057803 */ /* 0x000fe20000000000 */
[----:B------:R-:W-:-:S02]  /*0d20*/  IMAD R31, R10, 0x2, R35 ;  /* 0x000000020a1f7824 */ /* 0x000fc400078e0223 */
[----:B------:R-:W-:Y:S01]  /*0d30*/  @!P1 IMAD.IADD R4, R4, 0x1, -R9 ;  /* 0x0000000104049824 */ /* 0x000fe200078e0a09 */
[----:B------:R-:W-:Y:S01]  /*0d40*/  ISETP.NE.AND P1, PT, RZ, UR12, PT ;  /* 0x0000000cff007c0c */ /* 0x000fe2000bf25270 */
[----:B------:R-:W-:Y:S02]  /*0d50*/  UIADD3 UR10, UPT, UPT, UR28, UR4, URZ ;  /* 0x000000041c0a7290 */ /* 0x000fe4000fffe0ff */
[----:B------:R-:W-:-:S04]  /*0d60*/  IMAD.MOV.U32 R21, RZ, RZ, R4 ;  /* 0x000000ffff157224 */ /* 0x000fc800078e0004 */
[----:B------:R-:W-:-:S06]  /*0d70*/  @!P5 IMAD.MOV R21, RZ, RZ, -R21 ;  /* 0x000000ffff15d224 */ /* 0x000fcc00078e0a15 */
[----:B------:R-:W-:Y:S01]  /*0d80*/  @!P1 LOP3.LUT R21, RZ, UR12, RZ, 0x33, !PT ;  /* 0x0000000cff159c12 */ /* 0x000fe2000f8e33ff */
[----:B---34-:R-:W-:Y:S06]  /*0d90*/  BRA.U UP0, `(.L_x_5) ;  /* 0x0000000100187547 */ /* 0x018fec000b800000 */
[----:B------:R-:W-:Y:S01]  /*0da0*/  ELECT P1, URZ, PT ;  /* 0x0000000000ff782f */ /* 0x000fe20003820000 */
[----:B------:R-:W-:Y:S01]  /*0db0*/  IMAD.MOV.U32 R4, RZ, RZ, 0x1 ;  /* 0x00000001ff047424 */ /* 0x000fe200078e00ff */
[----:B------:R-:W-:Y:S01]  /*0dc0*/  UMOV UR4, 0x40 ;  /* 0x0000004000047882 */ /* 0x000fe20000000000 */
[----:B------:R-:W-:Y:S01]  /*0dd0*/  UVIRTCOUNT.DEALLOC.SMPOOL 0x80 ;  /* 0x000000800000784c */ /* 0x000fe20000000000 */
[----:B------:R-:W-:-:S09]  /*0de0*/  ULEA UR4, UR8, UR4, 0x18 ;  /* 0x0000000408047291 */ /* 0x000fd2000f8ec0ff */
[----:B------:R0:W-:Y:S03]  /*0df0*/  @P1 STS.U8 [UR4], R4 ;  /* 0x00000004ff001988 */ /* 0x0001e60008000004 */
.L_x_5:
[----:B------:R-:W-:Y:S01]  /*0e00*/  STTM.16dp32bit_t0_t15.x16 tmem[UR10], RZ ;  /* 0x000000ff000079ed */ /* 0x000fe20008a0000a */
[----:B------:R-:W-:Y:S01]  /*0e10*/  STTM.16dp32bit_t16_t31.x16 tmem[UR10+0x10], RZ ;  /* 0x000010ff000079ed */ /* 0x000fe20008a2000a */
[----:B------:R-:W1:Y:S02]  /*0e20*/  FENCE.VIEW.ASYNC.T ;  /* 0x00000000000073c6 */ /* 0x000e640000000200 */
[----:B-1----:R-:W-:Y:S01]  /*0e30*/  VOTEU.ALL UP1, P6 ;  /* 0x0000000000ff7886 */ /* 0x002fe20003020000 */
[----:B------:R-:W-:Y:S01]  /*0e40*/  VOTEU.ALL UP3, P6 ;  /* 0x0000000000ff7886 */ /* 0x000fe20003060000 */
[----:B------:R-:W-:Y:S01]  /*0e50*/  IMAD R49, R12, 0x2, R31 ;  /* 0x000000020c317824 */ /* 0x000fe200078e021f */
[----:B------:R-:W-:Y:S01]  /*0e60*/  PLOP3.LUT P1, PT, PT, PT, UP2, 0x80, 0x8 ;  /* 0x000000000008781c */ /* 0x000fe20003f2f028 */
[----:B------:R-:W-:Y:S01]  /*0e70*/  IMAD R21, R21, UR11, RZ ;  /* 0x0000000b15157c24 */ /* 0x000fe2000f8e02ff */
[----:B------:R-:W-:-:S04]  /*0e80*/  @!UP1 UIADD3 UR20, UPT, UPT, -UR14, 0x100000, URZ ;  /* 0x001000000e149890 */ /* 0x000fc8000fffe1ff */
[----:B------:R-:W-:Y:S02]  /*0e90*/  @!UP1 USHF.L.U32 UR21, UR20, 0xb, URZ ;  /* 0x0000000b14159899 */ /* 0x000fe400080006ff */
[----:B------:R-:W-:Y:S01]  /*0ea0*/  @!UP1 USHF.L.U32 UR20, UR20, 0x1, URZ ;  /* 0x0000000114149899 */ /* 0x000fe200080006ff */
[----:B------:R-:W-:Y:S01]  /*0eb0*/  BAR.SYNC.DEFER_BLOCKING 0x0 ;  /* 0x0000000000007b1d */ /* 0x000fe20000010000 */
[----:B------:R-:W-:Y:S01]  /*0ec0*/  IMAD R41, R14, 0x2, R49 ;  /* 0x000000020e297824 */ /* 0x000fe200078e0231 */
[----:B------:R-:W-:Y:S02]  /*0ed0*/  ISETP.LT.AND P1, PT, R0, UR22, P1 ;  /* 0x0000001600007c0c */ /* 0x000fe40008f21270 */
[----:B------:R-:W-:Y:S01]  /*0ee0*/  IADD3 R20, P5, PT, R21, UR24, RZ ;  /* 0x0000001815147c10 */ /* 0x000fe2000ffbe0ff */
[----:B------:R-:W-:-:S03]  /*0ef0*/  IMAD R33, R16, 0x2, R41 ;  /* 0x0000000210217824 */ /* 0x000fc600078e0229 */
[----:B------:R-:W-:Y:S01]  /*0f00*/  LEA.HI.X.SX32 R21, R21, UR25, 0x1, P5 ;  /* 0x0000001915157c11 */ /* 0x000fe2000a8f0eff */
[----:B------:R-:W-:Y:S01]  /*0f10*/  IMAD R47, R18, 0x4, R33 ;  /* 0x00000004122f7824 */ /* 0x000fe200078e0221 */
[----:B------:R-:W-:-:S03]  /*0f20*/  IADD3 R50, P5, PT, R51, R20, RZ ;  /* 0x0000001433327210 */ /* 0x000fc60007fbe0ff */
[----:B------:R-:W-:Y:S01]  /*0f30*/  IMAD R39, R6, 0x2, R47 ;  /* 0x0000000206277824 */ /* 0x000fe200078e022f */
[----:B------:R-:W-:Y:S01]  /*0f40*/  LEA.HI.X.SX32 R51, R51, R21, 0x1, P5 ;  /* 0x0000001533337211 */ /* 0x000fe200028f0eff */
[----:B------:R-:W1:Y:S02]  /*0f50*/  FENCE.VIEW.ASYNC.S ;  /* 0x00000000000073c6 */ /* 0x000e640000000000 */
[----:B-1----:R1:W2:Y:S02]  /*0f60*/  @!UP3 SYNCS.EXCH.64 URZ, [UR18], UR20 ;  /* 0x0000001412ffb5b2 */ /* 0x0022a40008000100 */
[----:B--2---:R-:W-:Y:S01]  /*0f70*/  BAR.SYNC.DEFER_BLOCKING 0x0 ;  /* 0x0000000000007b1d */ /* 0x004fe20000010000 */
[----:B------:R-:W-:Y:S02]  /*0f80*/  IMAD.U32 R6, RZ, RZ, UR6 ;  /* 0x00000006ff067e24 */ /* 0x000fe4000f8e00ff */
[----:B------:R-:W-:Y:S01]  /*0f90*/  IMAD R29, R8, 0x2, R39 ;  /* 0x00000002081d7824 */ /* 0x000fe200078e0227 */
[----:B------:R-:W-:Y:S01]  /*0fa0*/  IADD3 R48, P5, PT, R49, R20, RZ ;  /* 0x0000001431307210 */ /* 0x000fe20007fbe0ff */
[----:B------:R-:W-:-:S02]  /*0fb0*/  IMAD.U32 R10, RZ, RZ, UR6 ;  /* 0x00000006ff0a7e24 */ /* 0x000fc4000f8e00ff */
[----:B------:R-:W-:Y:S01]  /*0fc0*/  IMAD R25, R6, 0x2, R29 ;  /* 0x0000000206197824 */ /* 0x000fe200078e021d */
[----:B------:R-:W-:Y:S02]  /*0fd0*/  PRMT R66, RZ, 0x7610, R66 ;  /* 0x00007610ff427816 */ /* 0x000fe40000000042 */
[----:B------:R-:W-:Y:S01]  /*0fe0*/  LEA.HI.X.SX32 R49, R49, R21, 0x1, P5 ;  /* 0x0000001531317211 */ /* 0x000fe200028f0eff */
[----:B------:R-:W-:Y:S01]  /*0ff0*/  IMAD R7, R10, 0x2, R25 ;  /* 0x000000020a077824 */ /* 0x000fe200078e0219 */
[----:B0-----:R-:W-:Y:S02]  /*1000*/  LOP3.LUT R4, R0, 0xa, RZ, 0xfc, !PT ;  /* 0x0000000a00047812 */ /* 0x001fe400078efcff */
[----:B------:R-:W-:-:S04]  /*1010*/  IADD3 R46, P5, PT, R47, R20, RZ ;  /* 0x000000142f2e7210 */ /* 0x000fc80007fbe0ff */
[----:B------:R-:W-:Y:S01]  /*1020*/  LEA.HI.X.SX32 R47, R47, R21, 0x1, P5 ;  /* 0x000000152f2f7211 */ /* 0x000fe200028f0eff */
[----:B------:R-:W2:Y:S01]  /*1030*/  @P1 LDG.E.U8 R70, desc[UR16][R50.64] ;  /* 0x0000001032461981 */ /* 0x000ea2000c1e1100 */
[----:B------:R-:W-:-:S03]  /*1040*/  PLOP3.LUT P1, PT, PT, PT, UP2, 0x80, 0x8 ;  /* 0x000000000008781c */ /* 0x000fc60003f2f028 */
[----:B------:R-:W3:Y:S01]  /*1050*/  @P2 LDG.E.U8 R66, desc[UR16][R48.64] ;  /* 0x0000001030422981 */ /* 0x000ee2000c1e1100 */
[----:B------:R-:W-:Y:S02]  /*1060*/  ISETP.LT.AND P1, PT, R4, UR22, P1 ;  /* 0x0000001604007c0c */ /* 0x000fe40008f21270 */
[C---:B------:R-:W-:Y:S02]  /*1070*/  IADD3 R44, P2, PT, R7.reuse, R20, RZ ;  /* 0x00000014072c7210 */ /* 0x040fe40007f5e0ff */
[----:B------:R-:W-:Y:S02]  /*1080*/  LOP3.LUT R4, R0, 0x12, RZ, 0xfc, !PT ;  /* 0x0000001200047812 */ /* 0x000fe400078efcff */
[----:B------:R-:W-:Y:S02]  /*1090*/  PLOP3.LUT P5, PT, PT, PT, UP2, 0x80, 0x8 ;  /* 0x000000000008781c */ /* 0x000fe40003faf028 */
[----:B------:R-:W-:Y:S02]  /*10a0*/  LEA.HI.X.SX32 R45, R7, R21, 0x1, P2 ;  /* 0x00000015072d7211 */ /* 0x000fe400010f0eff */
[----:B------:R-:W-:-:S02]  /*10b0*/  ISETP.LT.AND P2, PT, R4, UR22, P5 ;  /* 0x0000001604007c0c */ /* 0x000fc4000af41270 */
[CC--:B------:R-:W-:Y:S02]  /*10c0*/  IADD3 R42, P5, PT, R43.reuse, R20.reuse, RZ ;  /* 0x000000142b2a7210 */ /* 0x0c0fe40007fbe0ff */
[----:B------:R-:W-:Y:S02]  /*10d0*/  PRMT R77, RZ, 0x7610, R77 ;  /* 0x00007610ff4d7816 */ /* 0x000fe4000000004d */
[----:B------:R-:W-:Y:S02]  /*10e0*/  LEA.HI.X.SX32 R43, R43, R21, 0x1, P5 ;  /* 0x000000152b2b7211 */ /* 0x000fe400028f0eff */
[----:B------:R-:W-:-:S03]  /*10f0*/  IADD3 R38, P5, PT, R39, R20, RZ ;  /* 0x0000001427267210 */ /* 0x000fc60007fbe0ff */
[----:B------:R-:W4:Y:S01]  /*1100*/  @P0 LDG.E.U8 R77, desc[UR16][R42.64] ;  /* 0x000000102a4d0981 */ /* 0x000f22000c1e1100 */
[C---:B------:R-:W-:Y:S02]  /*1110*/  IADD3 R40, P0, PT, R41.reuse, R20, RZ ;  /* 0x0000001429287210 */ /* 0x040fe40007f1e0ff */
[----:B------:R-:W-:Y:S02]  /*1120*/  PRMT R74, RZ, 0x7610, R74 ;  /* 0x00007610ff4a7816 */ /* 0x000fe4000000004a */
[----:B------:R-:W-:Y:S02]  /*1130*/  PRMT R52, RZ, 0x7610, R52 ;  /* 0x00007610ff347816 */ /* 0x000fe40000000034 */
[----:B------:R-:W-:Y:S02]  /*1140*/  PRMT R59, RZ, 0x7610, R59 ;  /* 0x00007610ff3b7816 */ /* 0x000fe4000000003b */
[----:B------:R-:W-:Y:S01]  /*1150*/  PRMT R61, RZ, 0x7610, R61 ;  /* 0x00007610ff3d7816 */ /* 0x000fe2000000003d */
[----:B------:R-:W5:Y:S01]  /*1160*/  @P3 LDG.E.U8 R74, desc[UR16][R46.64] ;  /* 0x000000102e4a3981 */ /* 0x000f62000c1e1100 */
[----:B------:R-:W-:-:S02]  /*1170*/  LEA.HI.X.SX32 R41, R41, R21, 0x1, P0 ;  /* 0x0000001529297211 */ /* 0x000fc400000f0eff */
[----:B------:R-:W-:Y:S01]  /*1180*/  LEA.HI.X.SX32 R39, R39, R21, 0x1, P5 ;  /* 0x0000001527277211 */ /* 0x000fe200028f0eff */
[----:B------:R-:W2:Y:S04]  /*1190*/  @P4 LDG.E.U8 R52, desc[UR16][R44.64] ;  /* 0x000000102c344981 */ /* 0x000ea8000c1e1100 */
[----:B------:R-:W2:Y:S04]  /*11a0*/  @P1 LDG.E.U8 R59, desc[UR16][R40.64] ;  /* 0x00000010283b1981 */ /* 0x000ea8000c1e1100 */
[----:B------:R-:W2:Y:S01]  /*11b0*/  @P2 LDG.E.U8 R61, desc[UR16][R38.64] ;  /* 0x00000010263d2981 */ /* 0x000ea2000c1e1100 */
[----:B------:R-:W-:Y:S01]  /*11c0*/  IMAD.U32 R6, RZ, RZ, UR13 ;  /* 0x0000000dff067e24 */ /* 0x000fe2000f8e00ff */
[----:B------:R-:W-:-:S02]  /*11d0*/  LOP3.LUT R4, R0, 0x4, RZ, 0xfc, !PT ;  /* 0x0000000400047812 */ /* 0x000fc400078efcff */
[----:B------:R-:W-:Y:S02]  /*11e0*/  PLOP3.LUT P4, PT, PT, PT, UP2, 0x80, 0x8 ;  /* 0x000000000008781c */ /* 0x000fe40003f8f028 */
[----:B------:R-:W-:Y:S02]  /*11f0*/  IABS R6, R6 ;  /* 0x0000000600067213 */ /* 0x000fe40000000000 */
[----:B------:R-:W-:Y:S02]  /*1200*/  ISETP.LT.AND P4, PT, R4, UR22, P4 ;  /* 0x0000001604007c0c */ /* 0x000fe4000a781270 */
[----:B------:R-:W0:Y:S01]  /*1210*/  I2F.RP R4, R6 ;  /* 0x0000000600047306 */ /* 0x000e220000209400 */
[----:B------:R-:W-:Y:S02]  /*1220*/  LOP3.LUT R5, R0, 0x1a, RZ, 0xfc, !PT ;  /* 0x0000001a00057812 */ /* 0x000fe400078efcff */
[----:B------:R-:W-:-:S05]  /*1230*/  PLOP3.LUT P3, PT, PT, PT, UP2, 0x80, 0x8 ;  /* 0x000000000008781c */ /* 0x000fca0003f6f028 */
[----:B0-----:R-:W0:Y:S01]  /*1240*/  MUFU.RCP R4, R4 ;  /* 0x0000000400047308 */ /* 0x001e220000001000 */
[----:B------:R-:W-:Y:S02]  /*1250*/  ISETP.LT.AND P3, PT, R5, UR22, P3 ;  /* 0x0000001605007c0c */ /* 0x000fe40009f61270 */
[----:B------:R-:W-:Y:S02]  /*1260*/  LOP3.LUT R5, R0, 0xc, RZ, 0xfc, !PT ;  /* 0x0000000c00057812 */ /* 0x000fe400078efcff */
[----:B------:R-:W-:Y:S01]  /*1270*/  PLOP3.LUT P0, PT, PT, PT, UP2, 0x80, 0x8 ;  /* 0x000000000008781c */ /* 0x000fe20003f0f028 */
[----:B------:R-:W-:-:S03]  /*1280*/  USHF.L.U32 UR4, UR8, 0x5, URZ ;  /* 0x0000000508047899 */ /* 0x000fc600080006ff */
[----:B------:R-:W-:Y:S01]  /*1290*/  ISETP.LT.AND P0, PT, R5, UR22, P0 ;  /* 0x0000001605007c0c */ /* 0x000fe20008701270 */
[----:B0-----:R-:W-:-:S04]  /*12a0*/  VIADD R4, R4, 0xffffffe ;  /* 0x0ffffffe04047836 */ /* 0x001fc80000000000 */
[----:B------:R-:W0:Y:S01]  /*12b0*/  F2I.FTZ.U32.TRUNC.NTZ R5, R4 ;  /* 0x0000000400057305 */ /* 0x000e22000021f000 */
[----:B------:R-:W-:Y:S02]  /*12c0*/  UIADD3 UR4, UPT, UPT, UR4, UR15, URZ ;  /* 0x0000000f04047290 */ /* 0x000fe4000fffe0ff */
[----:B------:R-:W-:Y:S01]  /*12d0*/  USHF.L.U32 UR11, UR5, 0x7, URZ ;  /* 0x00000007050b7899 */ /* 0x000fe200080006ff */
[----:B------:R-:W-:-:S03]  /*12e0*/  IMAD.U32 R8, RZ, RZ, UR6 ;  /* 0x00000006ff087e24 */ /* 0x000fc6000f8e00ff */
[----:B------:R-:W-:Y:S01]  /*12f0*/  ULOP3.LUT UR4, UR11, 0x63, UR4, 0xf8, !UPT ;  /* 0x000000630b047892 */ /* 0x000fe2000f8ef804 */
[----:B------:R-:W-:-:S05]  /*1300*/  IMAD R7, R8, 0x2, R7 ;  /* 0x0000000208077824 */ /* 0x000fca00078e0207 */
[----:B------:R-:W-:Y:S02]  /*1310*/  IMAD.U32 R8, RZ, RZ, UR4 ;  /* 0x00000004ff087e24 */ /* 0x000fe4000f8e00ff */
[--C-:B0-----:R-:W-:Y:S02]  /*1320*/  IMAD.MOV R9, RZ, RZ, -R5.reuse ;  /* 0x000000ffff097224 */ /* 0x101fe400078e0a05 */
[----:B------:R-:W-:Y:S01]  /*1330*/  IMAD.MOV.U32 R4, RZ, RZ, RZ ;  /* 0x000000ffff047224 */ /* 0x000fe200078e00ff */
[----:B------:R-:W-:Y:S01]  /*1340*/  IABS R8, R8 ;  /* 0x0000000800087213 */ /* 0x000fe20000000000 */
[----:B------:R-:W-:Y:S01]  /*1350*/  IMAD R9, R9, R6, RZ ;  /* 0x0000000609097224 */ /* 0x000fe200078e02ff */
[----:B------:R-:W-:Y:S02]  /*1360*/  ULOP3.LUT UR5, UR4, 0x4, URZ, 0xfc, !UPT ;  /* 0x0000000404057892 */ /* 0x000fe4000f8efcff */
[----:B------:R-:W-:Y:S01]  /*1370*/  ULOP3.LUT UR12, UR4, 0x8, URZ, 0xfc, !UPT ;  /* 0x00000008040c7892 */ /* 0x000fe2000f8efcff */
[----:B------:R-:W-:Y:S01]  /*1380*/  IMAD.HI.U32 R4, R5, R9, R4 ;  /* 0x0000000905047227 */ /* 0x000fe200078e0004 */
[----:B------:R-:W-:Y:S01]  /*1390*/  IADD3 R36, P1, PT, R7, R20, RZ ;  /* 0x0000001407247210 */ /* 0x000fe20007f3e0ff */
[----:B------:R-:W-:-:S02]  /*13a0*/  ULOP3.LUT UR19, UR4, 0xc, URZ, 0xfc, !UPT ;  /* 0x0000000c04137892 */ /* 0x000fc4000f8efcff */
[----:B------:R-:W-:Y:S01]  /*13b0*/  IMAD.MOV.U32 R9, RZ, RZ, R8 ;  /* 0x000000ffff097224 */ /* 0x000fe200078e0008 */
[----:B------:R-:W-:Y:S01]  /*13c0*/  LEA.HI.X.SX32 R37, R7, R21, 0x1, P1 ;  /* 0x0000001507257211 */ /* 0x000fe200008f0eff */
[----:B------:R-:W-:Y:S02]  /*13d0*/  IMAD.U32 R8, RZ, RZ, UR5 ;  /* 0x00000005ff087e24 */ /* 0x000fe4000f8e00ff */
[----:B------:R-:W-:Y:S01]  /*13e0*/  IMAD.U32 R10, RZ, RZ, UR12 ;  /* 0x0000000cff0a7e24 */ /* 0x000fe2000f8e00ff */
[C---:B------:R-:W-:Y:S01]  /*13f0*/  IADD3 R34, P1, PT, R35.reuse, R20, RZ ;  /* 0x0000001423227210 */ /* 0x040fe20007f3e0ff */
[----:B------:R-:W-:Y:S01]  /*1400*/  IMAD.HI.U32 R5, R4, R9, RZ ;  /* 0x0000000904057227 */ /* 0x000fe200078e00ff */
[----:B------:R-:W-:Y:S02]  /*1410*/  IABS R15, R8 ;  /* 0x00000008000f7213 */ /* 0x000fe40000000000 */
[----:B------:R-:W-:Y:S01]  /*1420*/  IABS R10, R10 ;  /* 0x0000000a000a7213 */ /* 0x000fe20000000000 */
[----:B------:R-:W-:Y:S01]  /*1430*/  IMAD.U32 R11, RZ, RZ, UR19 ;  /* 0x00000013ff0b7e24 */ /* 0x000fe2000f8e00ff */
[----:B------:R-:W-:Y:S01]  /*1440*/  LEA.HI.X.SX32 R35, R35, R21, 0x1, P1 ;  /* 0x0000001523237211 */ /* 0x000fe200008f0eff */
[----:B------:R-:W-:Y:S01]  /*1450*/  IMAD.MOV R5, RZ, RZ, -R5 ;  /* 0x000000ffff057224 */ /* 0x000fe200078e0a05 */
[----:B------:R-:W-:-:S02]  /*1460*/  IADD3 R32, P1, PT, R33, R20, RZ ;  /* 0x0000001421207210 */ /* 0x000fc40007f3e0ff */
[----:B------:R-:W-:Y:S01]  /*1470*/  IABS R13, R11 ;  /* 0x0000000b000d7213 */ /* 0x000fe20000000000 */
[----:B------:R-:W-:Y:S01]  /*1480*/  IMAD R8, R6, R5, R9 ;  /* 0x0000000506087224 */ /* 0x000fe200078e0209 */
[----:B------:R-:W-:Y:S01]  /*1490*/  PRMT R67, RZ, 0x7610, R67 ;  /* 0x00007610ff437816 */ /* 0x000fe20000000043 */
[----:B------:R-:W-:Y:S01]  /*14a0*/  IMAD.MOV.U32 R11, RZ, RZ, R10 ;  /* 0x000000ffff0b7224 */ /* 0x000fe200078e000a */
[----:B------:R-:W-:Y:S01]  /*14b0*/  LEA.HI.X.SX32 R33, R33, R21, 0x1, P1 ;  /* 0x0000001521217211 */ /* 0x000fe200008f0eff */
[----:B------:R-:W-:Y:S01]  /*14c0*/  IMAD.HI.U32 R5, R4, R15, RZ ;  /* 0x0000000f04057227 */ /* 0x000fe200078e00ff */
[----:B-1----:R-:W-:-:S03]  /*14d0*/  ULOP3.LUT UR20, UR4, 0x10, URZ, 0xfc, !UPT ;  /* 0x0000001004147892 */ /* 0x002fc6000f8efcff */
[----:B------:R-:W-:Y:S01]  /*14e0*/  IMAD.HI.U32 R9, R4, R11, RZ ;  /* 0x0000000b04097227 */ /* 0x000fe200078e00ff */
[----:B------:R-:W4:Y:S03]  /*14f0*/  @P0 LDG.E.U8 R67, desc[UR16][R32.64] ;  /* 0x0000001020430981 */ /* 0x000f26000c1e1100 */
[----:B------:R-:W-:Y:S01]  /*1500*/  IMAD.MOV R5, RZ, RZ, -R5 ;  /* 0x000000ffff057224 */ /* 0x000fe200078e0a05 */
[----:B------:R-:W-:Y:S01]  /*1510*/  ISETP.GT.U32.AND P0, PT, R6, R8, PT ;  /* 0x000000080600720c */ /* 0x000fe20003f04070 */
[----:B------:R-:W-:Y:S01]  /*1520*/  IMAD.HI.U32 R10, R4, R13, RZ ;  /* 0x0000000d040a7227 */ /* 0x000fe200078e00ff */
[----:B------:R-:W-:-:S03]  /*1530*/  PRMT R69, RZ, 0x7610, R69 ;  /* 0x00007610ff457816 */ /* 0x000fc60000000045 */
[----:B------:R-:W-:Y:S02]  /*1540*/  IMAD.MOV R9, RZ, RZ, -R9 ;  /* 0x000000ffff097224 */ /* 0x000fe400078e0a09 */
[C---:B------:R-:W-:Y:S01]  /*1550*/  IMAD R15, R6.reuse, R5, R15 ;  /* 0x00000005060f7224 */ /* 0x040fe200078e020f */
[----:B------:R-:W-:Y:S01]  /*1560*/  ULOP3.LUT UR23, UR4, 0x18, URZ, 0xfc, !UPT ;  /* 0x0000001804177892 */ /* 0x000fe2000f8efcff */
[----:B------:R-:W-:Y:S01]  /*1570*/  IMAD.U32 R12, RZ, RZ, UR20 ;  /* 0x00000014ff0c7e24 */ /* 0x000fe2000f8e00ff */
[----:B------:R-:W4:Y:S01]  /*1580*/  @P4 LDG.E.U8 R69, desc[UR16][R34.64] ;  /* 0x0000001022454981 */ /* 0x000f22000c1e1100 */
[----:B------:R-:W-:Y:S01]  /*1590*/  IMAD.MOV R10, RZ, RZ, -R10 ;  /* 0x000000ffff0a7224 */ /* 0x000fe200078e0a0a */
[C---:B------:R-:W-:Y:S01]  /*15a0*/  ISETP.GT.U32.AND P1, PT, R6.reuse, R15, PT ;  /* 0x0000000f0600720c */ /* 0x040fe20003f24070 */
[C---:B------:R-:W-:Y:S01]  /*15b0*/  IMAD R5, R6.reuse, R9, R11 ;  /* 0x0000000906057224 */ /* 0x040fe200078e020b */
[----:B------:R-:W-:Y:S01]  /*15c0*/  ULOP3.LUT UR21, UR4, 0x14, URZ, 0xfc, !UPT ;  /* 0x0000001404157892 */ /* 0x000fe2000f8efcff */
[----:B------:R-:W-:Y:S01]  /*15d0*/  IABS R17, R12 ;  /* 0x0000000c00117213 */ /* 0x000fe20000000000 */
[C---:B------:R-:W-:Y:S01]  /*15e0*/  IMAD R11, R6.reuse, R10, R13 ;  /* 0x0000000a060b7224 */ /* 0x040fe200078e020d */
[----:B------:R-:W-:Y:S01]  /*15f0*/  PRMT R53, RZ, 0x7610, R53 ;  /* 0x00007610ff357816 */ /* 0x000fe20000000035 */
[----:B------:R-:W-:Y:S01]  /*1600*/  IMAD.U32 R12, RZ, RZ, UR23 ;  /* 0x00000017ff0c7e24 */ /* 0x000fe2000f8e00ff */
[----:B------:R-:W-:Y:S01]  /*1610*/  ISETP.GT.U32.AND P4, PT, R6, R5, PT ;  /* 0x000000050600720c */ /* 0x000fe20003f84070 */
[----:B------:R-:W-:Y:S01]  /*1620*/  @!P0 IMAD.IADD R8, R8, 0x1, -R6 ;  /* 0x0000000108088824 */ /* 0x000fe200078e0a06 */
[C---:B------:R-:W-:Y:S01]  /*1630*/  ISETP.GT.U32.AND P2, PT, R6.reuse, R11, PT ;  /* 0x0000000b0600720c */ /* 0x040fe20003f44070 */
[----:B------:R-:W-:Y:S01]  /*1640*/  IMAD.U32 R10, RZ, RZ, UR21 ;  /* 0x00000015ff0a7e24 */ /* 0x000fe2000f8e00ff */
[----:B------:R-:W-:Y:S01]  /*1650*/  IABS R19, R12 ;  /* 0x0000000c00137213 */ /* 0x000fe20000000000 */
[----:B------:R-:W4:Y:S01]  /*1660*/  @P3 LDG.E.U8 R53, desc[UR16][R36.64] ;  /* 0x0000001024353981 */ /* 0x000f22000c1e1100 */
[----:B------:R-:W-:Y:S01]  /*1670*/  ISETP.GT.U32.AND P3, PT, R6, R8, PT ;  /* 0x000000080600720c */ /* 0x000fe20003f64070 */
[----:B------:R-:W-:Y:S01]  /*1680*/  IMAD.HI.U32 R9, R4, R17, RZ ;  /* 0x0000001104097227 */ /* 0x000fe200078e00ff */
[----:B------:R-:W-:-:S03]  /*1690*/  IABS R13, R10 ;  /* 0x0000000a000d7213 */ /* 0x000fc60000000000 */
[----:B------:R-:W-:Y:S02]  /*16a0*/  @!P1 IMAD.IADD R15, R15, 0x1, -R6 ;  /* 0x000000010f0f9824 */ /* 0x000fe400078e0a06 */
[----:B------:R-:W-:Y:S01]  /*16b0*/  IMAD.HI.U32 R12, R4, R19, RZ ;  /* 0x00000013040c7227 */ /* 0x000fe200078e00ff */
[----:B------:R-:W-:-:S03]  /*16c0*/  ULOP3.LUT UR24, UR4, 0x1c, URZ, 0xfc, !UPT ;  /* 0x0000001c04187892 */ /* 0x000fc6000f8efcff */
[----:B------:R-:W-:Y:S02]  /*16d0*/  IMAD.MOV R9, RZ, RZ, -R9 ;  /* 0x000000ffff097224 */ /* 0x000fe400078e0a09 */
[----:B------:R-:W-:Y:S01]  /*16e0*/  @!P4 IMAD.IADD R5, R5, 0x1, -R6 ;  /* 0x000000010505c824 */ /* 0x000fe200078e0a06 */
[----:B------:R-:W-:Y:S01]  /*16f0*/  ISETP.GT.U32.AND P4, PT, R6, R15, PT ;  /* 0x0000000f0600720c */ /* 0x000fe20003f84070 */
[----:B------:R-:W-:Y:S02]  /*1700*/  IMAD.MOV R12, RZ, RZ, -R12 ;  /* 0x000000ffff0c7224 */ /* 0x000fe400078e0a0c */
[----:B------:R-:W-:Y:S01]  /*1710*/  IMAD.HI.U32 R10, R4, R13, RZ ;  /* 0x0000000d040a7227 */ /* 0x000fe200078e00ff */
[----:B------:R-:W-:-:S03]  /*1720*/  ISETP.GT.U32.AND P5, PT, R6, R5, PT ;  /* 0x000000050600720c */ /* 0x000fc60003fa4070 */
[C---:B------:R-:W-:Y:S02]  /*1730*/  IMAD R9, R6.reuse, R9, R17 ;  /* 0x0000000906097224 */ /* 0x040fe400078e0211 */
[----:B------:R-:W-:Y:S02]  /*1740*/  @!P2 IMAD.IADD R11, R11, 0x1, -R6 ;  /* 0x000000010b0ba824 */ /* 0x000fe400078e0a06 */
[----:B------:R-:W-:Y:S02]  /*1750*/  IMAD R17, R6, R12, R19 ;  /* 0x0000000c06117224 */ /* 0x000fe400078e0213 */
[----:B------:R-:W-:Y:S02]  /*1760*/  IMAD.MOV R10, RZ, RZ, -R10 ;  /* 0x000000ffff0a7224 */ /* 0x000fe400078e0a0a */
[----:B------:R-:W-:Y:S02]  /*1770*/  IMAD.U32 R14, RZ, RZ, UR24 ;  /* 0x00000018ff0e7e24 */ /* 0x000fe4000f8e00ff */
[--C-:B------:R-:W-:Y:S01]  /*1780*/  @!P3 IMAD.IADD R8, R8, 0x1, -R6.reuse ;  /* 0x000000010808b824 */ /* 0x100fe200078e0a06 */
[C---:B------:R-:W-:Y:S01]  /*1790*/  ISETP.GT.U32.AND P3, PT, R6.reuse, R11, PT ;  /* 0x0000000b0600720c */ /* 0x040fe20003f64070 */
[C---:B------:R-:W-:Y:S01]  /*17a0*/  IMAD R13, R6.reuse, R10, R13 ;  /* 0x0000000a060d7224 */ /* 0x040fe200078e020d */
[C---:B------:R-:W-:Y:S01]  /*17b0*/  ISETP.GT.U32.AND P2, PT, R6.reuse, R17, PT ;  /* 0x000000110600720c */ /* 0x040fe20003f44070 */
[----:B------:R-:W-:Y:S01]  /*17c0*/  @!P4 IMAD.IADD R15, R15, 0x1, -R6 ;  /* 0x000000010f0fc824 */ /* 0x000fe200078e0a06 */
[----:B------:R-:W-:Y:S01]  /*17d0*/  IABS R23, R14 ;  /* 0x0000000e00177213 */ /* 0x000fe20000000000 */
[----:B------:R-:W-:Y:S01]  /*17e0*/  IMAD.U32 R14, RZ, RZ, UR6 ;  /* 0x00000006ff0e7e24 */ /* 0x000fe2000f8e00ff */
[----:B------:R-:W-:-:S02]  /*17f0*/  ISETP.GT.U32.AND P0, PT, R6, R13, PT ;  /* 0x0000000d0600720c */ /* 0x000fc40003f04070 */
[----:B------:R-:W-:Y:S01]  /*1800*/  ISETP.LE.AND P4, PT, RZ, UR4, PT ;  /* 0x00000004ff007c0c */ /* 0x000fe2000bf83270 */
[----:B------:R-:W-:Y:S02]  /*1810*/  IMAD R27, R14, 0x2, R7 ;  /* 0x000000020e1b7824 */ /* 0x000fe400078e0207 */
[----:B------:R-:W-:Y:S01]  /*1820*/  @!P5 IMAD.IADD R5, R5, 0x1, -R6 ;  /* 0x000000010505d824 */ /* 0x000fe200078e0a06 */
[----:B------:R-:W-:Y:S01]  /*1830*/  ISETP.LE.AND P5, PT, RZ, UR5, PT ;  /* 0x00000005ff007c0c */ /* 0x000fe2000bfa3270 */
[----:B------:R-:W-:-:S04]  /*1840*/  IMAD.HI.U32 R4, R4, R23, RZ ;  /* 0x0000001704047227 */ /* 0x000fc800078e00ff */
[----:B------:R-:W-:Y:S01]  /*1850*/  @!P3 IMAD.IADD R11, R11, 0x1, -R6 ;  /* 0x000000010b0bb824 */ /* 0x000fe200078e0a06 */
[----:B------:R-:W-:Y:S01]  /*1860*/  IADD3 R26, P3, PT, R27, R20, RZ ;  /* 0x000000141b1a7210 */ /* 0x000fe20007f7e0ff */
[----:B------:R-:W-:Y:S02]  /*1870*/  IMAD.MOV R4, RZ, RZ, -R4 ;  /* 0x000000ffff047224 */ /* 0x000fe400078e0a04 */
[--C-:B------:R-:W-:Y:S01]  /*1880*/  @!P2 IMAD.IADD R17, R17, 0x1, -R6.reuse ;  /* 0x000000011111a824 */ /* 0x100fe200078e0a06 */
[----:B------:R-:W-:Y:S01]  /*1890*/  LEA.HI.X.SX32 R27, R27, R21, 0x1, P3 ;  /* 0x000000151b1b7211 */ /* 0x000fe200018f0eff */
[C---:B------:R-:W-:Y:S01]  /*18a0*/  IMAD R7, R6.reuse, R4, R23 ;  /* 0x0000000406077224 */ /* 0x040fe200078e0217 */
[C---:B------:R-:W-:Y:S01]  /*18b0*/  ISETP.GT.U32.AND P1, PT, R6.reuse, R9, PT ;  /* 0x000000090600720c */ /* 0x040fe20003f24070 */
[----:B------:R-:W-:Y:S01]  /*18c0*/  @!P0 IMAD.IADD R13, R13, 0x1, -R6 ;  /* 0x000000010d0d8824 */ /* 0x000fe200078e0a06 */
[----:B------:R-:W-:Y:S01]  /*18d0*/  ISETP.GT.U32.AND P3, PT, R6, R17, PT ;  /* 0x000000110600720c */ /* 0x000fe20003f64070 */
[----:B------:R-:W-:-:S02]  /*18e0*/  IMAD.MOV.U32 R4, RZ, RZ, R15 ;  /* 0x000000ffff047224 */ /* 0x000fc400078e000f */
[----:B------:R-:W-:Y:S01]  /*18f0*/  @!P4 IMAD.MOV R8, RZ, RZ, -R8 ;  /* 0x000000ffff08c224 */ /* 0x000fe200078e0a08 */
[CC--:B------:R-:W-:Y:S01]  /*1900*/  IADD3 R28, P4, PT, R29.reuse, R20.reuse, RZ ;  /* 0x000000141d1c7210 */ /* 0x0c0fe20007f9e0ff */
[----:B------:R-:W-:Y:S01]  /*1910*/  @!P5 IMAD.MOV R4, RZ, RZ, -R4 ;  /* 0x000000ffff04d224 */ /* 0x000fe200078e0a04 */
[C---:B------:R-:W-:Y:S02]  /*1920*/  ISETP.GT.U32.AND P5, PT, R6.reuse, R13, PT ;  /* 0x0000000d0600720c */ /* 0x040fe40003fa4070 */
[----:B------:R-:W-:Y:S02]  /*1930*/  LEA.HI.X.SX32 R29, R29, R21, 0x1, P4 ;  /* 0x000000151d1d7211 */ /* 0x000fe400020f0eff */
[----:B------:R-:W-:Y:S01]  /*1940*/  ISETP.GT.U32.AND P4, PT, R6, R7, PT ;  /* 0x000000070600720c */ /* 0x000fe20003f84070 */
[--C-:B------:R-:W-:Y:S01]  /*1950*/  @!P1 IMAD.IADD R9, R9, 0x1, -R6.reuse ;  /* 0x0000000109099824 */ /* 0x100fe200078e0a06 */
[----:B------:R-:W-:Y:S01]  /*1960*/  IADD3 R30, P2, PT, R31, R20, RZ ;  /* 0x000000141f1e7210 */ /* 0x000fe20007f5e0ff */
[----:B------:R-:W-:Y:S01]  /*1970*/  @!P3 IMAD.IADD R17, R17, 0x1, -R6 ;  /* 0x000000011111b824 */ /* 0x000fe200078e0a06 */
[----:B------:R-:W-:-:S02]  /*1980*/  ISETP.LE.AND P3, PT, RZ, UR21, PT ;  /* 0x00000015ff007c0c */ /* 0x000fc4000bf63270 */
[----:B------:R-:W-:Y:S02]  /*1990*/  LEA.HI.X.SX32 R31, R31, R21, 0x1, P2 ;  /* 0x000000151f1f7211 */ /* 0x000fe400010f0eff */
[----:B------:R-:W-:Y:S01]  /*19a0*/  ISETP.LE.AND P1, PT, RZ, UR12, PT ;  /* 0x0000000cff007c0c */ /* 0x000fe2000bf23270 */
[--C-:B------:R-:W-:Y:S01]  /*19b0*/  @!P5 IMAD.IADD R13, R13, 0x1, -R6.reuse ;  /* 0x000000010d0dd824 */ /* 0x100fe200078e0a06 */
[----:B------:R-:W-:Y:S01]  /*19c0*/  ISETP.GT.U32.AND P2, PT, R6, R9, PT ;  /* 0x000000090600720c */ /* 0x000fe20003f44070 */
[----:B------:R-:W0:Y:S01]  /*19d0*/  LDCU UR12, c[0x0][0x3b0] ;  /* 0x00007600ff0c77ac */ /* 0x000e220008000800 */
[----:B------:R-:W-:Y:S01]  /*19e0*/  IADD3 R24, P5, PT, R25, R20, RZ ;  /* 0x0000001419187210 */ /* 0x000fe20007fbe0ff */
[----:B------:R-:W-:Y:S02]  /*19f0*/  @!P4 IMAD.IADD R7, R7, 0x1, -R6 ;  /* 0x000000010707c824 */ /* 0x000fe400078e0a06 */
[----:B------:R-:W-:Y:S01]  /*1a00*/  IMAD.MOV.U32 R15, RZ, RZ, R13 ;  /* 0x000000ffff0f7224 */ /* 0x000fe200078e000d */
[----:B------:R-:W-:-:S02]  /*1a10*/  LEA.HI.X.SX32 R25, R25, R21, 0x1, P5 ;  /* 0x0000001519197211 */ /* 0x000fc400028f0eff */
[----:B------:R-:W-:Y:S01]  /*1a20*/  ISETP.GT.U32.AND P5, PT, R6, R7, PT ;  /* 0x000000070600720c */ /* 0x000fe20003fa4070 */
[----:B------:R-:W-:Y:S01]  /*1a30*/  @!P3 IMAD.MOV R15, RZ, RZ, -R15 ;  /* 0x000000ffff0fb224 */ /* 0x000fe200078e0a0f */
[----:B------:R-:W-:Y:S02]  /*1a40*/  ISETP.LE.AND P4, PT, RZ, UR23, PT ;  /* 0x00000017ff007c0c */ /* 0x000fe4000bf83270 */
[----:B------:R-:W-:Y:S01]  /*1a50*/  ISETP.LE.AND P3, PT, RZ, UR24, PT ;  /* 0x00000018ff007c0c */ /* 0x000fe2000bf63270 */
[----:B------:R-:W-:Y:S01]  /*1a60*/  @!P1 IMAD.MOV R5, RZ, RZ, -R5 ;  /* 0x000000ffff059224 */ /* 0x000fe200078e0a05 */
[----:B------:R-:W-:Y:S01]  /*1a70*/  LEA.HI R12, R3, 0xe, RZ, 0x1a ;  /* 0x0000000e030c7811 */ /* 0x000fe200078fd0ff */
[----:B------:R-:W-:Y:S01]  /*1a80*/  @!P2 IMAD.IADD R9, R9, 0x1, -R6 ;  /* 0x000000010909a824 */ /* 0x000fe200078e0a06 */
[----:B------:R-:W-:Y:S02]  /*1a90*/  LOP3.LUT R10, R0, 0x6, RZ, 0xfc, !PT ;  /* 0x00000006000a7812 */ /* 0x000fe400078efcff */
[----:B------:R-:W-:-:S02]  /*1aa0*/  PLOP3.LUT P1, PT, PT, PT, UP2, 0x80, 0x8 ;  /* 0x000000000008781c */ /* 0x000fc40003f2f028 */
[----:B------:R-:W-:Y:S02]  /*1ab0*/  ISETP.LE.AND P2, PT, RZ, UR20, PT ;  /* 0x00000014ff007c0c */ /* 0x000fe4000bf43270 */
[----:B------:R-:W-:Y:S02]  /*1ac0*/  LEA.HI R71, R3, 0x1e, RZ, 0x1a ;  /* 0x0000001e03477811 */ /* 0x000fe400078fd0ff */
[----:B------:R-:W-:Y:S01]  /*1ad0*/  ISETP.LE.AND P0, PT, RZ, UR19, PT ;  /* 0x00000013ff007c0c */ /* 0x000fe2000bf03270 */
[----:B------:R-:W-:Y:S01]  /*1ae0*/  IMAD R23, R12, UR6, RZ ;  /* 0x000000060c177c24 */ /* 0x000fe2000f8e02ff */
[----:B------:R-:W-:Y:S01]  /*1af0*/  ISETP.LT.AND P1, PT, R10, UR22, P1 ;  /* 0x000000160a007c0c */ /* 0x000fe20008f21270 */
[----:B------:R-:W-:Y:S02]  /*1b00*/  @!P5 IMAD.IADD R7, R7, 0x1, -R6 ;  /* 0x000000010707d824 */ /* 0x000fe400078e0a06 */
[----:B------:R-:W-:Y:S02]  /*1b10*/  IMAD R10, R71, UR6, RZ ;  /* 0x00000006470a7c24 */ /* 0x000fe4000f8e02ff */
[----:B------:R-:W-:Y:S01]  /*1b20*/  @!P4 IMAD.MOV R17, RZ, RZ, -R17 ;  /* 0x000000ffff11c224 */ /* 0x000fe200078e0a11 */
[CC--:B------:R-:W-:Y:S01]  /*1b30*/  IADD3 R22, P4, PT, R23.reuse, R20.reuse, RZ ;  /* 0x0000001417167210 */ /* 0x0c0fe20007f9e0ff */
[----:B------:R-:W-:Y:S01]  /*1b40*/  @!P3 IMAD.MOV R7, RZ, RZ, -R7 ;  /* 0x000000ffff07b224 */ /* 0x000fe200078e0a07 */
[----:B------:R-:W-:Y:S01]  /*1b50*/  IADD3 R20, P3, PT, R10, R20, RZ ;  /* 0x000000140a147210 */ /* 0x000fe20007f7e0ff */
[----:B------:R-:W-:Y:S01]  /*1b60*/  @!P2 IMAD.MOV R9, RZ, RZ, -R9 ;  /* 0x000000ffff09a224 */ /* 0x000fe200078e0a09 */
[----:B------:R-:W-:-:S02]  /*1b70*/  LEA.HI.X.SX32 R23, R23, R21, 0x1, P4 ;  /* 0x0000001517177211 */ /* 0x000fc400020f0eff */
[----:B------:R-:W-:Y:S01]  /*1b80*/  PRMT R68, RZ, 0x7610, R68 ;  /* 0x00007610ff447816 */ /* 0x000fe20000000044 */
[----:B------:R-:W-:Y:S01]  /*1b90*/  @!P0 IMAD.MOV R11, RZ, RZ, -R11 ;  /* 0x000000ffff0b8224 */ /* 0x000fe200078e0a0b */
[----:B------:R-:W-:Y:S02]  /*1ba0*/  LOP3.LUT R73, R0, 0x14, RZ, 0xfc, !PT ;  /* 0x0000001400497812 */ /* 0x000fe400078efcff */
[----:B------:R-:W-:Y:S02]  /*1bb0*/  PLOP3.LUT P4, PT, PT, PT, UP2, 0x80, 0x8 ;  /* 0x000000000008781c */ /* 0x000fe40003f8f028 */
[----:B------:R-:W-:Y:S01]  /*1bc0*/  ISETP.NE.AND P5, PT, RZ, UR13, PT ;  /* 0x0000000dff007c0c */ /* 0x000fe2000bfa5270 */
[----:B------:R-:W4:Y:S01]  /*1bd0*/  @P1 LDG.E.U8 R68, desc[UR16][R30.64] ;  /* 0x000000101e441981 */ /* 0x000f22000c1e1100 */
[----:B------:R-:W-:Y:S02]  /*1be0*/  LOP3.LUT R60, RZ, UR13, RZ, 0x33, !PT ;  /* 0x0000000dff3c7c12 */ /* 0x000fe4000f8e33ff */
[----:B------:R-:W-:-:S02]  /*1bf0*/  LEA.HI.X.SX32 R21, R10, R21, 0x1, P3 ;  /* 0x000000150a157211 */ /* 0x000fc400018f0eff */
[C---:B------:R-:W-:Y:S02]  /*1c00*/  LOP3.LUT R14, R0.reuse, 0x16, RZ, 0xfc, !PT ;  /* 0x00000016000e7812 */ /* 0x040fe400078efcff */
[----:B------:R-:W-:Y:S02]  /*1c10*/  PLOP3.LUT P0, PT, PT, PT, UP2, 0x80, 0x8 ;  /* 0x000000000008781c */ /* 0x000fe40003f0f028 */
[----:B------:R-:W-:Y:S02]  /*1c20*/  PLOP3.LUT P2, PT, PT, PT, UP2, 0x80, 0x8 ;  /* 0x000000000008781c */ /* 0x000fe40003f4f028 */
[----:B------:R-:W-:Y:S02]  /*1c30*/  LOP3.LUT R72, R0, 0x1c, RZ, 0xfc, !PT ;  /* 0x0000001c00487812 */ /* 0x000fe400078efcff */
[----:B------:R-:W-:Y:S02]  /*1c40*/  PLOP3.LUT P3, PT, PT, PT, UP2, 0x80, 0x8 ;  /* 0x000000000008781c */ /* 0x000fe40003f6f028 */
[----:B------:R-:W-:-:S02]  /*1c50*/  ISETP.LT.AND P4, PT, R73, UR22, P4 ;  /* 0x0000001649007c0c */ /* 0x000fc4000a781270 */
[----:B------:R-:W-:Y:S02]  /*1c60*/  SEL R76, R60, R9, !P5 ;  /* 0x000000093c4c7207 */ /* 0x000fe40006800000 */
[----:B------:R-:W-:Y:S02]  /*1c70*/  ISETP.LT.AND P0, PT, R14, UR22, P0 ;  /* 0x000000160e007c0c */ /* 0x000fe40008701270 */
[----:B------:R-:W-:Y:S02]  /*1c80*/  ISETP.LT.AND P2, PT, R12, UR22, P2 ;  /* 0x000000160c007c0c */ /* 0x000fe40009741270 */
[----:B------:R-:W-:Y:S02]  /*1c90*/  LOP3.LUT R9, R3, 0x1f, RZ, 0xc0, !PT ;  /* 0x0000001f03097812 */ /* 0x000fe400078ec0ff */
[----:B------:R-:W-:Y:S02]  /*1ca0*/  ISETP.LT.AND P1, PT, R72, UR22, P3 ;  /* 0x0000001648007c0c */ /* 0x000fe40009f21270 */
[----:B------:R-:W-:-:S02]  /*1cb0*/  PLOP3.LUT P3, PT, PT, PT, UP2, 0x80, 0x8 ;  /* 0x000000000008781c */ /* 0x000fc40003f6f028 */
[C---:B------:R-:W-:Y:S02]  /*1cc0*/  SEL R6, R60.reuse, R4, !P5 ;  /* 0x000000043c067207 */ /* 0x040fe40006800000 */
[C---:B------:R-:W-:Y:S02]  /*1cd0*/  SEL R8, R60.reuse, R8, !P5 ;  /* 0x000000083c087207 */ /* 0x040fe40006800000 */
[----:B------:R-:W-:Y:S01]  /*1ce0*/  SEL R4, R60, R5, !P5 ;  /* 0x000000053c047207 */ /* 0x000fe20006800000 */
[----:B------:R-:W-:Y:S01]  /*1cf0*/  IMAD R5, R9, UR7, RZ ;  /* 0x0000000709057c24 */ /* 0x000fe2000f8e02ff */
[----:B------:R-:W-:Y:S02]  /*1d00*/  PRMT R65, RZ, 0x7610, R65 ;  /* 0x00007610ff417816 */ /* 0x000fe40000000041 */
[----:B------:R-:W-:Y:S01]  /*1d10*/  ISETP.LT.AND P3, PT, R71, UR22, P3 ;  /* 0x0000001647007c0c */ /* 0x000fe20009f61270 */
[----:B------:R-:W-:-:S04]  /*1d20*/  @!UP1 UIADD3 UR4, UPT, UPT, -UR14, 0x100000, URZ ;  /* 0x001000000e049890 */ /* 0x000fc8000fffe1ff */
[----:B------:R-:W-:Y:S02]  /*1d30*/  @!UP1 USHF.L.U32 UR5, UR4, 0xb, URZ ;  /* 0x0000000b04059899 */ /* 0x000fe400080006ff */
[----:B------:R-:W-:Y:S01]  /*1d40*/  @!UP1 USHF.L.U32 UR4, UR4, 0x1, URZ ;  /* 0x0000000104049899 */ /* 0x000fe200080006ff */
[----:B------:R-:W-:Y:S02]  /*1d50*/  PRMT R63, RZ, 0x7610, R63 ;  /* 0x00007610ff3f7816 */ /* 0x000fe4000000003f */
[----:B------:R-:W-:Y:S02]  /*1d60*/  PRMT R54, RZ, 0x7610, R54 ;  /* 0x00007610ff367816 */ /* 0x000fe40000000036 */
[----:B------:R-:W-:Y:S01]  /*1d70*/  PRMT R56, RZ, 0x7610, R56 ;  /* 0x00007610ff387816 */ /* 0x000fe20000000038 */
[----:B0-----:R-:W-:Y:S01]  /*1d80*/  IMAD R8, R8, UR12, RZ ;  /* 0x0000000c08087c24 */ /* 0x001fe2000f8e02ff */
[----:B------:R-:W-:Y:S01]  /*1d90*/  SEL R13, R60, R11, !P5 ;  /* 0x0000000b3c0d7207 */ /* 0x000fe20006800000 */
[----:B------:R-:W-:Y:S01]  /*1da0*/  IMAD R6, R6, UR12, RZ ;  /* 0x0000000c06067c24 */ /* 0x000fe2000f8e02ff */
[----:B------:R-:W-:Y:S01]  /*1db0*/  SEL R64, R60, R15, !P5 ;  /* 0x0000000f3c407207 */ /* 0x000fe20006800000 */
[----:B------:R-:W-:Y:S01]  /*1dc0*/  IMAD R4, R4, UR12, RZ ;  /* 0x0000000c04047c24 */ /* 0x000fe2000f8e02ff */
[C---:B------:R-:W-:Y:S01]  /*1dd0*/  SEL R62, R60.reuse, R17, !P5 ;  /* 0x000000113c3e7207 */ /* 0x040fe20006800000 */
[----:B------:R-:W4:Y:S01]  /*1de0*/  @P4 LDG.E.U8 R65, desc[UR16][R28.64] ;  /* 0x000000101c414981 */ /* 0x000f22000c1e1100 */
[----:B------:R-:W-:-:S02]  /*1df0*/  SEL R60, R60, R7, !P5 ;  /* 0x000000073c3c7207 */ /* 0x000fc40006800000 */
[C---:B------:R-:W-:Y:S01]  /*1e00*/  IADD3 R7, P5, PT, R5.reuse, UR26, RZ ;  /* 0x0000001a05077c10 */ /* 0x040fe2000ffbe0ff */
[----:B------:R-:W4:Y:S01]  /*1e10*/  @P1 LDG.E.U8 R63, desc[UR16][R26.64] ;  /* 0x000000101a3f1981 */ /* 0x000f22000c1e1100 */
[----:B------:R-:W-:Y:S02]  /*1e20*/  PLOP3.LUT P4, PT, PT, PT, UP2, 0x80, 0x8 ;  /* 0x000000000008781c */ /* 0x000fe40003f8f028 */
[----:B------:R-:W-:Y:S01]  /*1e30*/  PRMT R58, RZ, 0x7610, R58 ;  /* 0x00007610ff3a7816 */ /* 0x000fe2000000003a */
[----:B------:R-:W4:Y:S01]  /*1e40*/  @P0 LDG.E.U8 R54, desc[UR16][R24.64] ;  /* 0x0000001018360981 */ /* 0x000f22000c1e1100 */
[----:B------:R-:W-:Y:S01]  /*1e50*/  VOTEU.ALL UP2, P6 ;  /* 0x0000000000ff7886 */ /* 0x000fe20003040000 */
[----:B------:R-:W-:Y:S01]  /*1e60*/  LEA.HI.X.SX32 R5, R5, UR27, 0x1, P5 ;  /* 0x0000001b05057c11 */ /* 0x000fe2000a8f0eff */
[----:B------:R-:W-:Y:S01]  /*1e70*/  IMAD R13, R13, UR12, RZ ;  /* 0x0000000c0d0d7c24 */ /* 0x000fe2000f8e02ff */
[----:B------:R-:W4:Y:S01]  /*1e80*/  @P2 LDG.E.U8 R56, desc[UR16][R22.64] ;  /* 0x0000001016382981 */ /* 0x000f22000c1e1100 */
[----:B------:R-:W-:Y:S01]  /*1e90*/  IMAD R76, R76, UR12, RZ ;  /* 0x0000000c4c4c7c24 */ /* 0x000fe2000f8e02ff */
[-C--:B------:R-:W-:Y:S01]  /*1ea0*/  IADD3 R18, P0, PT, R8, R7.reuse, RZ ;  /* 0x0000000708127210 */ /* 0x080fe20007f1e0ff */
[----:B------:R-:W-:Y:S01]  /*1eb0*/  IMAD R64, R64, UR12, RZ ;  /* 0x0000000c40407c24 */ /* 0x000fe2000f8e02ff */
[-C--:B------:R-:W-:Y:S01]  /*1ec0*/  IADD3 R16, P1, PT, R6, R7.reuse, RZ ;  /* 0x0000000706107210 */ /* 0x080fe20007f3e0ff */
[----:B------:R-:W-:Y:S01]  /*1ed0*/  IMAD R62, R62, UR12, RZ ;  /* 0x0000000c3e3e7c24 */ /* 0x000fe2000f8e02ff */
[----:B------:R-:W-:Y:S01]  /*1ee0*/  IADD3 R14, P2, PT, R4, R7, RZ ;  /* 0x00000007040e7210 */ /* 0x000fe20007f5e0ff */
[----:B------:R-:W-:Y:S01]  /*1ef0*/  IMAD R60, R60, UR12, RZ ;  /* 0x0000000c3c3c7c24 */ /* 0x000fe2000f8e02ff */
[----:B------:R-:W-:Y:S01]  /*1f00*/  ISETP.LT.AND P4, PT, R9, UR22, P4 ;  /* 0x0000001609007c0c */ /* 0x000fe2000a781270 */
[----:B------:R-:W4:Y:S01]  /*1f10*/  @P3 LDG.E.U8 R58, desc[UR16][R20.64] ;  /* 0x00000010143a3981 */ /* 0x000f22000c1e1100 */
[-C--:B------:R-:W-:Y:S01]  /*1f20*/  LEA.HI.X.SX32 R19, R8, R5.reuse, 0x1, P0 ;  /* 0x0000000508137211 */ /* 0x080fe200000f0eff */
[----:B------:R0:W1:Y:S01]  /*1f30*/  @!UP2 SYNCS.EXCH.64 URZ, [UR9+0x1808], UR4 ;  /* 0x0018080409ffa5b2 */ /* 0x0000620008000100 */
[-C--:B------:R-:W-:Y:S01]  /*1f40*/  LEA.HI.X.SX32 R17, R6, R5.reuse, 0x1, P1 ;  /* 0x0000000506117211 */ /* 0x080fe200008f0eff */
[----:B--2---:R2:W-:Y:S01]  /*1f50*/  STS.U8 [R75+UR9], R70 ;  /* 0x000000464b007988 */ /* 0x0045e20008000009 */
[----:B------:R-:W-:-:S02]  /*1f60*/  LEA.HI.X.SX32 R15, R4, R5, 0x1, P2 ;  /* 0x00000005040f7211 */ /* 0x000fc400010f0eff */
[-C--:B------:R-:W-:Y:S02]  /*1f70*/  IADD3 R12, P0, PT, R13, R7.reuse, RZ ;  /* 0x000000070d0c7210 */ /* 0x080fe40007f1e0ff */
[-C--:B------:R-:W-:Y:S02]  /*1f80*/  IADD3 R10, P1, PT, R76, R7.reuse, RZ ;  /* 0x000000074c0a7210 */ /* 0x080fe40007f3e0ff */
[-C--:B------:R-:W-:Y:S02]  /*1f90*/  IADD3 R8, P2, PT, R64, R7.reuse, RZ ;  /* 0x0000000740087210 */ /* 0x080fe40007f5e0ff */
[-C--:B------:R-:W-:Y:S02]  /*1fa0*/  IADD3 R6, P3, PT, R62, R7.reuse, RZ ;  /* 0x000000073e067210 */ /* 0x080fe40007f7e0ff */
[----:B------:R-:W-:Y:S02]  /*1fb0*/  IADD3 R4, P5, PT, R60, R7, RZ ;  /* 0x000000073c047210 */ /* 0x000fe40007fbe0ff */
[----:B--2---:R-:W-:Y:S01]  /*1fc0*/  LOP3.LUT R70, R75, 0x10, RZ, 0x3c, !PT ;  /* 0x000000104b467812 */ /* 0x004fe200078e3cff */
[----:B---3--:R2:W-:Y:S01]  /*1fd0*/  STS.U8 [R75+UR9+0x200], R66 ;  /* 0x000200424b007988 */ /* 0x0085e20008000009 */
[----:B------:R-:W-:-:S02]  /*1fe0*/  LEA.HI.X.SX32 R13, R13, R5, 0x1, P0 ;  /* 0x000000050d0d7211 */ /* 0x000fc400000f0eff */
[-C--:B------:R-:W-:Y:S01]  /*1ff0*/  LEA.HI.X.SX32 R11, R76, R5.reuse, 0x1, P1 ;  /* 0x000000054c0b7211 */ /* 0x080fe200008f0eff */
[----:B-----5:R-:W-:Y:S01]  /*2000*/  STS.U8 [R75+UR9+0x400], R74 ;  /* 0x0004004a4b007988 */ /* 0x020fe20008000009 */
[-C--:B------:R-:W-:Y:S02]  /*2010*/  LEA.HI.X.SX32 R9, R64, R5.reuse, 0x1, P2 ;  /* 0x0000000540097211 */ /* 0x080fe400010f0eff */
[-C--:B------:R-:W-:Y:S01]  /*2020*/  LEA.HI.X.SX32 R7, R62, R5.reuse, 0x1, P3 ;  /* 0x000000053e077211 */ /* 0x080fe200018f0eff */
[----:B------:R-:W-:Y:S01]  /*2030*/  STS.U8 [R75+UR9+0x600], R52 ;  /* 0x000600344b007988 */ /* 0x000fe20008000009 */
[----:B------:R-:W-:Y:S02]  /*2040*/  LEA.HI.X.SX32 R5, R60, R5, 0x1, P5 ;  /* 0x000000053c057211 */ /* 0x000fe400028f0eff */
[----:B------:R-:W-:Y:S01]  /*2050*/  PRMT R60, RZ, 0x7610, R60 ;  /* 0x00007610ff3c7816 */ /* 0x000fe2000000003c */
[----:B------:R3:W-:Y:S01]  /*2060*/  STS.U8 [R70+UR9+0x280], R59 ;  /* 0x0002803b46007988 */ /* 0x0007e20008000009 */
[----:B------:R-:W-:-:S02]  /*2070*/  PRMT R62, RZ, 0x7610, R62 ;  /* 0x00007610ff3e7816 */ /* 0x000fc4000000003e */
[----:B------:R-:W-:Y:S01]  /*2080*/  PRMT R64, RZ, 0x7610, R64 ;  /* 0x00007610ff407816 */ /* 0x000fe20000000040 */
[----:B------:R5:W-:Y:S01]  /*2090*/  STS.U8 [R70+UR9+0x480], R61 ;  /* 0x0004803d46007988 */ /* 0x000be20008000009 */
[----:B--2---:R-:W-:Y:S02]  /*20a0*/  PRMT R66, RZ, 0x7610, R66 ;  /* 0x00007610ff427816 */ /* 0x004fe40000000042 */
[----:B------:R-:W-:Y:S01]  /*20b0*/  PRMT R55, RZ, 0x7610, R55 ;  /* 0x00007610ff377816 */ /* 0x000fe20000000037 */
[----:B------:R-:W2:Y:S01]  /*20c0*/  @P4 LDG.E.U8 R60, desc[UR16][R18.64] ;  /* 0x00000010123c4981 */ /* 0x000ea2000c1e1100 */
[----:B------:R-:W-:Y:S02]  /*20d0*/  PRMT R57, RZ, 0x7610, R57 ;  /* 0x00007610ff397816 */ /* 0x000fe40000000039 */
[----:B---3--:R-:W-:Y:S01]  /*20e0*/  PRMT R59, RZ, 0x7610, R59 ;  /* 0x00007610ff3b7816 */ /* 0x008fe2000000003b */
[----:B------:R-:W3:Y:S01]  /*20f0*/  @P4 LDG.E.U8 R62, desc[UR16][R14.64] ;  /* 0x000000100e3e4981 */ /* 0x000ee2000c1e1100 */
[----:B-----5:R-:W-:-:S03]  /*2100*/  PRMT R61, RZ, 0x7610, R61 ;  /* 0x00007610ff3d7816 */ /* 0x020fc6000000003d */
[----:B------:R-:W5:Y:S04]  /*2110*/  @P4 LDG.E.U8 R64, desc[UR16][R10.64] ;  /* 0x000000100a404981 */ /* 0x000f68000c1e1100 */
[----:B------:R-:W5:Y:S04]  /*2120*/  @P4 LDG.E.U8 R66, desc[UR16][R6.64] ;  /* 0x0000001006424981 */ /* 0x000f68000c1e1100 */
[----:B------:R-:W5:Y:S04]  /*2130*/  @P4 LDG.E.U8 R55, desc[UR16][R16.64] ;  /* 0x0000001010374981 */ /* 0x000f68000c1e1100 */
[----:B------:R-:W5:Y:S04]  /*2140*/  @P4 LDG.E.U8 R57, desc[UR16][R12.64] ;  /* 0x000000100c394981 */ /* 0x000f68000c1e1100 */
[----:B------:R-:W5:Y:S04]  /*2150*/  @P4 LDG.E.U8 R59, desc[UR16][R8.64] ;  /* 0x00000010083b4981 */ /* 0x000f68000c1e1100 */
[----:B------:R-:W5:Y:S01]  /*2160*/  @P4 LDG.E.U8 R61, desc[UR16][R4.64] ;  /* 0x00000010043d4981 */ /* 0x000f62000c1e1100 */
[----:B------:R-:W-:-:S03]  /*2170*/  LOP3.LUT R52, R75, 0x20, RZ, 0x3c, !PT ;  /* 0x000000204b347812 */ /* 0x000fc600078e3cff */
[----:B----4-:R-:W-:Y:S04]  /*2180*/  STS.U8 [R70+UR9+0x80], R77 ;  /* 0x0000804d46007988 */ /* 0x010fe80008000009 */
[----:B------:R4:W-:Y:S04]  /*2190*/  STS.U8 [R70+UR9+0x680], R53 ;  /* 0x0006803546007988 */ /* 0x0009e80008000009 */
[----:B------:R0:W-:Y:S01]  /*21a0*/  STS.U8 [R52+UR9+0x100], R69 ;  /* 0x0001004534007988 */ /* 0x0001e20008000009 */
[----:B----4-:R-:W-:-:S03]  /*21b0*/  LOP3.LUT R53, R75, 0x30, RZ, 0x3c, !PT ;  /* 0x000000304b357812 */ /* 0x010fc600078e3cff */
[----:B------:R0:W-:Y:S01]  /*21c0*/  STS.U8 [R52+UR9+0x300], R67 ;  /* 0x0003004334007988 */ /* 0x0001e20008000009 */
[----:B------:R-:W-:-:S04]  /*21d0*/  UISETP.NE.U32.AND UP1, UPT, UR15, URZ, UPT ;  /* 0x000000ff0f00728c */ /* 0x000fc8000bf25070 */
[----:B------:R-:W-:Y:S02]  /*21e0*/  UISETP.LT.OR UP2, UPT, UR29, 0x20, UP1 ;  /* 0x000000201d00788c */ /* 0x000fe40008f41670 */
[----:B------:R-:W-:Y:S01]  /*21f0*/  UISETP.GE.AND UP3, UPT, UR29, 0x40, UPT ;  /* 0x000000401d00788c */ /* 0x000fe2000bf66270 */
[----:B------:R0:W-:Y:S04]  /*2200*/  STS.U8 [R52+UR9+0x500], R65 ;  /* 0x0005004134007988 */ /* 0x0001e80008000009 */
[----:B------:R0:W-:Y:S04]  /*2210*/  STS.U8 [R52+UR9+0x700], R63 ;  /* 0x0007003f34007988 */ /* 0x0001e80008000009 */
[----:B------:R0:W-:Y:S04]  /*2220*/  STS.U8 [R53+UR9+0x180], R68 ;  /* 0x0001804435007988 */ /* 0x0001e80008000009 */
[----:B------:R0:W-:Y:S04]  /*2230*/  STS.U8 [R53+UR9+0x580], R54 ;  /* 0x0005803635007988 */ /* 0x0001e80008000009 */
[----:B------:R0:W-:Y:S04]  /*2240*/  STS.U8 [R53+UR9+0x380], R56 ;  /* 0x0003803835007988 */ /* 0x0001e80008000009 */
[----:B------:R0:W-:Y:S04]  /*2250*/  STS.U8 [R53+UR9+0x780], R58 ;  /* 0x0007803a35007988 */ /* 0x0001e80008000009 */
[----:B--2---:R0:W-:Y:S04]  /*2260*/  STS.U8 [R75+UR9+0x1000], R60 ;  /* 0x0010003c4b007988 */ /* 0x0041e80008000009 */
[----:B---3--:R0:W-:Y:S04]  /*2270*/  STS.U8 [R75+UR9+0x1100], R62 ;  /* 0x0011003e4b007988 */ /* 0x0081e80008000009 */
[----:B-----5:R0:W-:Y:S04]  /*2280*/  STS.U8 [R75+UR9+0x1200], R64 ;  /* 0x001200404b007988 */ /* 0x0201e80008000009 */
[----:B------:R0:W-:Y:S04]  /*2290*/  STS.U8 [R75+UR9+0x1300], R66 ;  /* 0x001300424b007988 */ /* 0x0001e80008000009 */
[----:B------:R0:W-:Y:S04]  /*22a0*/  STS.U8 [R70+UR9+0x1080], R55 ;  /* 0x0010803746007988 */ /* 0x0001e80008000009 */
[----:B------:R0:W-:Y:S04]  /*22b0*/  STS.U8 [R70+UR9+0x1180], R57 ;  /* 0x0011803946007988 */ /* 0x0001e80008000009 */
[----:B------:R0:W-:Y:S04]  /*22c0*/  STS.U8 [R70+UR9+0x1280], R59 ;  /* 0x0012803b46007988 */ /* 0x0001e80008000009 */
[----:B------:R0:W-:Y:S01]  /*22d0*/  STS.U8 [R70+UR9+0x1380], R61 ;  /* 0x0013803d46007988 */ /* 0x0001e20008000009 */
[----:B-1----:R1:W-:Y:S06]  /*22e0*/  MEMBAR.ALL.CTA ;  /* 0x0000000000007992 */ /* 0x0023ec0000008000 */
[----:B-1----:R-:W1:Y:S02]  /*22f0*/  FENCE.VIEW.ASYNC.S ;  /* 0x00000000000073c6 */ /* 0x002e640000000000 */
[----:B-1----:R-:W-:Y:S06]  /*2300*/  BAR.SYNC.DEFER_BLOCKING 0x0 ;  /* 0x0000000000007b1d */ /* 0x002fec0000010000 */
[----:B------:R-:W-:Y:S05]  /*2310*/  BRA.U UP2, `(.L_x_6) ;  /* 0x00000001023c7547 */ /* 0x000fea000b800000 */
[----:B0-----:R-:W-:Y:S02]  /*2320*/  UIADD3 UR4, UPT, UPT, UR9, 0x1000, URZ ;  /* 0x0000100009047890 */ /* 0x001fe4000fffe0ff */
[----:B------:R-:W-:Y:S02]  /*2330*/  USHF.R.U32.HI UR12, URZ, 0x4, UR9 ;  /* 0x00000004ff0c7899 */ /* 0x000fe40008011609 */
[----:B------:R-:W-:Y:S02]  /*2340*/  USHF.R.U32.HI UR4, URZ, 0x4, UR4 ;  /* 0x00000004ff047899 */ /* 0x000fe40008011604 */
[----:B------:R-:W-:Y:S02]  /*2350*/  USGXT.U32 UR12, UR12, 0xe ;  /* 0x0000000e0c0c789a */ /* 0x000fe40008000000 */
[----:B------:R-:W-:Y:S01]  /*2360*/  USGXT.U32 UR14, UR4, 0xe ;  /* 0x0000000e040e789a */ /* 0x000fe20008000000 */
[----:B------:R-:W-:Y:S02]  /*2370*/  UMOV UR5, URZ ;  /* 0x000000ff00057c82 */ /* 0x000fe40008000000 */
[----:B------:R-:W-:Y:S01]  /*2380*/  UMOV UR4, UR18 ;  /* 0x0000001200047c82 */ /* 0x000fe20008000000 */
[----:B------:R-:W-:Y:S01]  /*2390*/  UMOV UR20, 0x0 ;  /* 0x0000000000147882 */ /* 0x000fe20000000000 */
[----:B------:R-:W-:Y:S01]  /*23a0*/  UMOV UR21, 0x4088490 ;  /* 0x0408849000157882 */ /* 0x000fe20000000000 */
[----:B------:R-:W-:Y:S01]  /*23b0*/  UMOV UR13, 0x80004020 ;  /* 0x80004020000d7882 */ /* 0x000fe20000000000 */
[----:B------:R-:W-:Y:S01]  /*23c0*/  UMOV UR15, 0xc0004010 ;  /* 0xc0004010000f7882 */ /* 0x000fe20000000000 */
[----:B------:R-:W-:Y:S01]  /*23d0*/  UMOV UR4, UR4 ;  /* 0x0000000400047c82 */ /* 0x000fe20008000000 */
[----:B------:R1:W-:Y:S01]  /*23e0*/  UTCQMMA gdesc[UR12], gdesc[UR14], tmem[UR28], tmem[UR20], idesc[UR21], !UPT ;  /* 0x00ff140e0c0075ea */ /* 0x0003e2000f80031c */
[----:B------:R1:W-:Y:S01]  /*23f0*/  UTCBAR [UR4], URZ ;  /* 0x000000ff040073e9 */ /* 0x0003e200080000ff */
[----:B------:R-:W-:-:S02]  /*2400*/  NOP ;  /* 0x0000000000007918 */ /* 0x000fc40000000000 */
.L_x_6:
[----:B01----:R-:W-:Y:S01]  /*2410*/  UMOV UR4, URZ ;  /* 0x000000ff00047c82 */ /* 0x003fe20008000000 */
[----:B------:R-:W-:Y:S05]  /*2420*/  BRA.U !UP3, `(.L_x_7) ;  /* 0x0000000d0b247547 */ /* 0x000fea000b800000 */
[----:B------:R-:W-:Y:S01]  /*2430*/  USHF.R.S32.HI UR4, URZ, 0x1f, UR29 ;  /* 0x0000001fff047899 */ /* 0x000fe2000801141d */
[----:B------:R-:W-:Y:S01]  /*2440*/  IMAD.MOV.U32 R54, RZ, RZ, RZ ;  /* 0x000000ffff367224 */ /* 0x000fe200078e00ff */
[----:B------:R-:W-:Y:S02]  /*2450*/  UIADD3 UR5, UPT, UPT, UR9, 0x800, URZ ;  /* 0x0000080009057890 */ /* 0x000fe4000fffe0ff */
[----:B------:R-:W-:Y:S02]  /*2460*/  ULEA.HI UR4, UR4, UR29, URZ, 0x5 ;  /* 0x0000001d04047291 */ /* 0x000fe4000f8f28ff */
[----:B------:R-:W-:Y:S02]  /*2470*/  USHF.L.U32 UR19, UR6, 0x5, URZ ;  /* 0x0000000506137899 */ /* 0x000fe400080006ff */
[----:B------:R-:W-:Y:S02]  /*2480*/  USHF.R.S32.HI UR4, URZ, 0x5, UR4 ;  /* 0x00000005ff047899 */ /* 0x000fe40008011404 */
[----:B------:R-:W-:-:S02]  /*2490*/  UIADD3 UR6, UPT, UPT, UR9, 0x1400, URZ ;  /* 0x0000140009067890 */ /* 0x000fc4000fffe0ff */
[----:B------:R-:W-:Y:S02]  /*24a0*/  UISETP.LT.AND UP2, UPT, UR4, 0x2, UPT ;  /* 0x000000020400788c */ /* 0x000fe4000bf41270 */
[----:B------:R-:W-:Y:S02]  /*24b0*/  USHF.R.U32.HI UR5, URZ, 0x4, UR5 ;  /* 0x00000004ff057899 */ /* 0x000fe40008011605 */
[----:B------:R-:W-:Y:S02]  /*24c0*/  USHF.R.U32.HI UR6, URZ, 0x4, UR6 ;  /* 0x00000004ff067899 */ /* 0x000fe40008011606 */
[----:B------:R-:W-:Y:S02]  /*24d0*/  USEL UR4, UR4, 0x2, !UP2 ;  /* 0x0000000204047887 */ /* 0x000fe4000d000000 */
[----:B------:R-:W-:Y:S02]  /*24e0*/  USGXT.U32 UR12, UR5, 0xe ;  /* 0x0000000e050c789a */ /* 0x000fe40008000000 */
[----:B------:R-:W-:-:S02]  /*24f0*/  USHF.L.U32 UR20, UR7, 0x5, URZ ;  /* 0x0000000507147899 */ /* 0x000fc400080006ff */
[----:B------:R-:W-:Y:S02]  /*2500*/  UIADD3 UR22, UPT, UPT, UR22, -0x20, URZ ;  /* 0xffffffe016167890 */ /* 0x000fe4000fffe0ff */
[----:B------:R-:W-:Y:S02]  /*2510*/  USGXT.U32 UR14, UR6, 0xe ;  /* 0x0000000e060e789a */ /* 0x000fe40008000000 */
[----:B------:R-:W-:Y:S01]  /*2520*/  UIADD3 UR21, UPT, UPT, UR4, -0x1, URZ ;  /* 0xffffffff04157890 */ /* 0x000fe2000fffe0ff */
[----:B------:R-:W-:Y:S01]  /*2530*/  UMOV UR23, 0x1 ;  /* 0x0000000100177882 */ /* 0x000fe20000000000 */
[----:B------:R-:W-:-:S10]  /*2540*/  UMOV UR5, URZ ;  /* 0x000000ff00057c82 */ /* 0x000fd40008000000 */
.L_x_10:
[----:B------:R-:W-:Y:S01]  /*2550*/  LOP3.LUT R55, R0, 0x2, RZ, 0xfc, !PT ;  /* 0x0000000200377812 */ /* 0x000fe200078efcff */
[----:B------:R-:W-:Y:S02]  /*2560*/  USHF.R.S32.HI UR6, URZ, 0x1f, UR20 ;  /* 0x0000001fff067899 */ /* 0x000fe40008011414 */
[----:B------:R-:W-:Y:S01]  /*2570*/  IADD3 R6, P4, PT, R6, UR20, RZ ;  /* 0x0000001406067c10 */ /* 0x000fe2000ff9e0ff */
[----:B------:R-:W-:Y:S01]  /*2580*/  USHF.R.S32.HI UR4, URZ, 0x1f, UR19 ;  /* 0x0000001fff047899 */ /* 0x000fe20008011413 */
[----:B------:R-:W-:Y:S01]  /*2590*/  ISETP.GE.AND P0, PT, R55, UR22, PT ;  /* 0x0000001637007c0c */ /* 0x000fe2000bf06270 */
[----:B------:R-:W-:Y:S01]  /*25a0*/  IMAD.U32 R55, R54, -0x80000000, RZ ;  /* 0x8000000036377824 */ /* 0x000fe200078e00ff */
[----:B------:R-:W-:Y:S02]  /*25b0*/  IADD3 R8, P3, PT, R8, UR20, RZ ;  /* 0x0000001408087c10 */ /* 0x000fe4000ff7e0ff */
[----:B------:R-:W-:Y:S01]  /*25c0*/  IADD3.X R7, PT, PT, R7, UR6, RZ, P4, !PT ;  /* 0x0000000607077c10 */ /* 0x000fe2000a7fe4ff */
[----:B------:R-:W0:Y:S01]  /*25d0*/  SYNCS.PHASECHK.TRANS64.TRYWAIT P6, [UR18], R55 ;  /* 0x00000037ff0075a7 */ /* 0x000e2200080c1112 */
[----:B------:R-:W-:-:S02]  /*25e0*/  IADD3 R14, P4, PT, R14, UR20, RZ ;  /* 0x000000140e0e7c10 */ /* 0x000fc4000ff9e0ff */
[----:B------:R-:W-:Y:S02]  /*25f0*/  IADD3.X R9, PT, PT, R9, UR6, RZ, P3, !PT ;  /* 0x0000000609097c10 */ /* 0x000fe40009ffe4ff */
[----:B------:R-:W-:Y:S02]  /*2600*/  IADD3.X R15, PT, PT, R15, UR6, RZ, P4, !PT ;  /* 0x000000060f0f7c10 */ /* 0x000fe4000a7fe4ff */
[----:B------:R-:W-:Y:S02]  /*2610*/  IADD3 R10, P2, PT, R10, UR20, RZ ;  /* 0x000000140a0a7c10 */ /* 0x000fe4000ff5e0ff */
[----:B------:R-:W-:Y:S02]  /*2620*/  IADD3 R16, P3, PT, R16, UR20, RZ ;  /* 0x0000001410107c10 */ /* 0x000fe4000ff7e0ff */
[----:B------:R-:W-:Y:S02]  /*2630*/  IADD3 R26, P4, PT, R26, UR19, RZ ;  /* 0x000000131a1a7c10 */ /* 0x000fe4000ff9e0ff */
[----:B------:R-:W-:-:S02]  /*2640*/  IADD3.X R11, PT, PT, R11, UR6, RZ, P2, !PT ;  /* 0x000000060b0b7c10 */ /* 0x000fc400097fe4ff */
        /* <DEDUP_REMOVED lines=11> */
[----:B------:R-:W-:-:S02]  /*2700*/  IADD3 R22, P4, PT, R22, UR19, RZ ;  /* 0x0000001316167c10 */ /* 0x000fc4000ff9e0ff */
[----:B------:R-:W-:Y:S02]  /*2710*/  IADD3.X R5, PT, PT, R5, UR6, RZ, P5, !PT ;  /* 0x0000000605057c10 */ /* 0x000fe4000affe4ff */
[----:B------:R-:W-:Y:S02]  /*2720*/  IADD3.X R45, PT, PT, R45, UR4, RZ, P2, !PT ;  /* 0x000000042d2d7c10 */ /* 0x000fe400097fe4ff */
[----:B------:R-:W-:Y:S02]  /*2730*/  IADD3.X R39, PT, PT, R39, UR4, RZ, P3, !PT ;  /* 0x0000000427277c10 */ /* 0x000fe40009ffe4ff */
[----:B------:R-:W-:Y:S02]  /*2740*/  IADD3.X R23, PT, PT, R23, UR4, RZ, P4, !PT ;  /* 0x0000000417177c10 */ /* 0x000fe4000a7fe4ff */
[----:B------:R-:W-:Y:S02]  /*2750*/  IADD3 R12, P5, PT, R12, UR20, RZ ;  /* 0x000000140c0c7c10 */ /* 0x000fe4000ffbe0ff */
[----:B------:R-:W-:-:S02]  /*2760*/  IADD3 R46, P2, PT, R46, UR19, RZ ;  /* 0x000000132e2e7c10 */ /* 0x000fc4000ff5e0ff */
[----:B------:R-:W-:Y:S02]  /*2770*/  IADD3 R32, P3, PT, R32, UR19, RZ ;  /* 0x0000001320207c10 */ /* 0x000fe4000ff7e0ff */
[----:B------:R-:W-:Y:S02]  /*2780*/  IADD3 R48, P4, PT, R48, UR19, RZ ;  /* 0x0000001330307c10 */ /* 0x000fe4000ff9e0ff */
[----:B------:R-:W-:Y:S02]  /*2790*/  IADD3.X R13, PT, PT, R13, UR6, RZ, P5, !PT ;  /* 0x000000060d0d7c10 */ /* 0x000fe4000affe4ff */
[----:B------:R-:W-:Y:S02]  /*27a0*/  IADD3.X R47, PT, PT, R47, UR4, RZ, P2, !PT ;  /* 0x000000042f2f7c10 */ /* 0x000fe400097fe4ff */
[----:B------:R-:W-:Y:S02]  /*27b0*/  IADD3.X R33, PT, PT, R33, UR4, RZ, P3, !PT ;  /* 0x0000000421217c10 */ /* 0x000fe40009ffe4ff */
[----:B------:R-:W-:-:S02]  /*27c0*/  IADD3.X R49, PT, PT, R49, UR4, RZ, P4, !PT ;  /* 0x0000000431317c10 */ /* 0x000fc4000a7fe4ff */
[----:B------:R-:W-:Y:S02]  /*27d0*/  IADD3 R20, P5, PT, R20, UR19, RZ ;  /* 0x0000001314147c10 */ /* 0x000fe4000ffbe0ff */
[----:B------:R-:W-:Y:S02]  /*27e0*/  IADD3 R40, P2, PT, R40, UR19, RZ ;  /* 0x0000001328287c10 */ /* 0x000fe4000ff5e0ff */
[----:B------:R-:W-:Y:S02]  /*27f0*/  IADD3 R30, P3, PT, R30, UR19, RZ ;  /* 0x000000131e1e7c10 */ /* 0x000fe4000ff7e0ff */
[----:B------:R-:W-:Y:S02]  /*2800*/  IADD3 R34, P4, PT, R34, UR19, RZ ;  /* 0x0000001322227c10 */ /* 0x000fe4000ff9e0ff */
[C---:B------:R-:W-:Y:S02]  /*2810*/  LOP3.LUT R56, R0.reuse, 0x4, RZ, 0xfc, !PT ;  /* 0x0000000400387812 */ /* 0x040fe400078efcff */
[----:B------:R-:W-:-:S02]  /*2820*/  LOP3.LUT R54, R0, 0x6, RZ, 0xfc, !PT ;  /* 0x0000000600367812 */ /* 0x000fc400078efcff */
[----:B------:R-:W-:Y:S02]  /*2830*/  IADD3.X R21, PT, PT, R21, UR4, RZ, P5, !PT ;  /* 0x0000000415157c10 */ /* 0x000fe4000affe4ff */
[----:B------:R-:W-:Y:S02]  /*2840*/  IADD3.X R41, PT, PT, R41, UR4, RZ, P2, !PT ;  /* 0x0000000429297c10 */ /* 0x000fe400097fe4ff */
[----:B------:R-:W-:Y:S02]  /*2850*/  IADD3.X R31, PT, PT, R31, UR4, RZ, P3, !PT ;  /* 0x000000041f1f7c10 */ /* 0x000fe40009ffe4ff */
[----:B------:R-:W-:Y:S02]  /*2860*/  IADD3.X R35, PT, PT, R35, UR4, RZ, P4, !PT ;  /* 0x0000000423237c10 */ /* 0x000fe4000a7fe4ff */
[----:B------:R-:W-:Y:S02]  /*2870*/  ISETP.GE.AND P1, PT, R56, UR22, PT ;  /* 0x0000001638007c0c */ /* 0x000fe4000bf26270 */
[----:B------:R-:W-:-:S02]  /*2880*/  IADD3 R24, P5, PT, R24, UR19, RZ ;  /* 0x0000001318187c10 */ /* 0x000fc4000ffbe0ff */
[----:B------:R-:W-:Y:S02]  /*2890*/  ISETP.GE.AND P2, PT, R54, UR22, PT ;  /* 0x0000001636007c0c */ /* 0x000fe4000bf46270 */
[----:B------:R-:W-:Y:S02]  /*28a0*/  IADD3 R42, P3, PT, R42, UR19, RZ ;  /* 0x000000132a2a7c10 */ /* 0x000fe4000ff7e0ff */
[----:B------:R-:W-:Y:S02]  /*28b0*/  IADD3 R50, P4, PT, R50, UR19, RZ ;  /* 0x0000001332327c10 */ /* 0x000fe4000ff9e0ff */
[C---:B------:R-:W-:Y:S02]  /*28c0*/  LOP3.LUT R54, R0.reuse, 0x8, RZ, 0xfc, !PT ;  /* 0x0000000800367812 */ /* 0x040fe400078efcff */
[----:B------:R-:W-:Y:S02]  /*28d0*/  LOP3.LUT R56, R0, 0xa, RZ, 0xfc, !PT ;  /* 0x0000000a00387812 */ /* 0x000fe400078efcff */
[----:B------:R-:W-:-:S02]  /*28e0*/  IADD3.X R25, PT, PT, R25, UR4, RZ, P5, !PT ;  /* 0x0000000419197c10 */ /* 0x000fc4000affe4ff */
[----:B------:R-:W-:Y:S02]  /*28f0*/  IADD3.X R43, PT, PT, R43, UR4, RZ, P3, !PT ;  /* 0x000000042b2b7c10 */ /* 0x000fe40009ffe4ff */
[----:B------:R-:W-:Y:S02]  /*2900*/  IADD3.X R51, PT, PT, R51, UR4, RZ, P4, !PT ;  /* 0x0000000433337c10 */ /* 0x000fe4000a7fe4ff */
[----:B------:R-:W-:Y:S02]  /*2910*/  ISETP.GE.AND P3, PT, R54, UR22, PT ;  /* 0x0000001636007c0c */ /* 0x000fe4000bf66270 */
[----:B------:R-:W-:Y:S02]  /*2920*/  ISETP.GE.AND P4, PT, R56, UR22, PT ;  /* 0x0000001638007c0c */ /* 0x000fe4000bf86270 */
[----:B------:R-:W-:Y:S02]  /*2930*/  ISETP.GE.AND P5, PT, R0, UR22, PT ;  /* 0x0000001600007c0c */ /* 0x000fe4000bfa6270 */
[----:B------:R-:W-:Y:S01]  /*2940*/  PRMT R54, RZ, 0x7610, R54 ;  /* 0x00007610ff367816 */ /* 0x000fe20000000036 */
[----:B0-----:R-:W-:Y:S10]  /*2950*/  @!P6 BRA `(.L_x_8) ;  /* 0x0000001400b0e947 */ /* 0x001ff40003800000 */
.L_x_16:
[----:B------:R-:W-:Y:S01]  /*2960*/  LOP3.LUT R56, R0, 0xc, RZ, 0xfc, !PT ;  /* 0x0000000c00387812 */ /* 0x000fe200078efcff */
[----:B------:R-:W2:Y:S01]  /*2970*/  @!P5 LDG.E.U8 R54, desc[UR16][R50.64] ;  /* 0x000000103236d981 */ /* 0x000ea2000c1e1100 */
[----:B------:R-:W-:Y:S02]  /*2980*/  PRMT R55, RZ, 0x7610, R55 ;  /* 0x00007610ff377816 */ /* 0x000fe40000000037 */
[----:B------:R-:W-:Y:S02]  /*2990*/  ISETP.GE.AND P5, PT, R56, UR22, PT ;  /* 0x0000001638007c0c */ /* 0x000fe4000bfa6270 */
[----:B------:R-:W-:Y:S02]  /*29a0*/  LEA.HI R56, R3, 0xe, RZ, 0x1a ;  /* 0x0000000e03387811 */ /* 0x000fe400078fd0ff */
[----:B------:R-:W3:Y:S01]  /*29b0*/  @!P0 LDG.E.U8 R55, desc[UR16][R42.64] ;  /* 0x000000102a378981 */ /* 0x000ee2000c1e1100 */
[----:B------:R-:W-:Y:S02]  /*29c0*/  PRMT R57, RZ, 0x7610, R57 ;  /* 0x00007610ff397816 */ /* 0x000fe40000000039 */
[----:B------:R-:W-:-:S02]  /*29d0*/  ISETP.GE.AND P0, PT, R56, UR22, PT ;  /* 0x0000001638007c0c */ /* 0x000fc4000bf06270 */
[----:B------:R-:W-:Y:S02]  /*29e0*/  LOP3.LUT R58, R0, 0x10, RZ, 0xfc, !PT ;  /* 0x00000010003a7812 */ /* 0x000fe400078efcff */
[----:B------:R-:W4:Y:S01]  /*29f0*/  @!P1 LDG.E.U8 R57, desc[UR16][R34.64] ;  /* 0x0000001022399981 */ /* 0x000f22000c1e1100 */
[----:B------:R-:W-:Y:S02]  /*2a00*/  PRMT R60, RZ, 0x7610, R60 ;  /* 0x00007610ff3c7816 */ /* 0x000fe4000000003c */
[----:B------:R-:W-:Y:S02]  /*2a10*/  ISETP.GE.AND P1, PT, R58, UR22, PT ;  /* 0x000000163a007c0c */ /* 0x000fe4000bf26270 */
[----:B------:R-:W-:-:S04]  /*2a20*/  PRMT R62, RZ, 0x7610, R62 ;  /* 0x00007610ff3e7816 */ /* 0x000fc8000000003e */
[----:B------:R-:W5:Y:S01]  /*2a30*/  @!P0 LDG.E.U8 R60, desc[UR16][R22.64] ;  /* 0x00000010163c8981 */ /* 0x000f62000c1e1100 */
[----:B------:R-:W-:Y:S02]  /*2a40*/  ISETP.GE.AND P0, PT, R73, UR22, PT ;  /* 0x0000001649007c0c */ /* 0x000fe4000bf06270 */
[----:B------:R-:W-:Y:S02]  /*2a50*/  LOP3.LUT R64, R0, 0x16, RZ, 0xfc, !PT ;  /* 0x0000001600407812 */ /* 0x000fe400078efcff */
[----:B------:R-:W-:Y:S02]  /*2a60*/  PRMT R65, RZ, 0x7610, R65 ;  /* 0x00007610ff417816 */ /* 0x000fe40000000041 */
[----:B------:R-:W3:Y:S01]  /*2a70*/  @!P1 LDG.E.U8 R62, desc[UR16][R46.64] ;  /* 0x000000102e3e9981 */ /* 0x000ee2000c1e1100 */
[----:B------:R-:W-:Y:S02]  /*2a80*/  ISETP.GE.AND P1, PT, R64, UR22, PT ;  /* 0x0000001640007c0c */ /* 0x000fe4000bf26270 */
[----:B------:R-:W-:-:S02]  /*2a90*/  LOP3.LUT R64, R0, 0x18, RZ, 0xfc, !PT ;  /* 0x0000001800407812 */ /* 0x000fc400078efcff */
[----:B------:R-:W-:Y:S02]  /*2aa0*/  PRMT R56, RZ, 0x7610, R56 ;  /* 0x00007610ff387816 */ /* 0x000fe40000000038 */
[----:B------:R-:W4:Y:S01]  /*2ab0*/  @!P0 LDG.E.U8 R65, desc[UR16][R28.64] ;  /* 0x000000101c418981 */ /* 0x000f22000c1e1100 */
[----:B------:R-:W-:Y:S02]  /*2ac0*/  ISETP.GE.AND P0, PT, R64, UR22, PT ;  /* 0x0000001640007c0c */ /* 0x000fe4000bf06270 */
[----:B------:R-:W-:Y:S01]  /*2ad0*/  PRMT R64, RZ, 0x7610, R64 ;  /* 0x00007610ff407816 */ /* 0x000fe20000000040 */
[----:B------:R-:W4:Y:S01]  /*2ae0*/  @!P2 LDG.E.U8 R56, desc[UR16][R30.64] ;  /* 0x000000101e38a981 */ /* 0x000f22000c1e1100 */
[C---:B------:R-:W-:Y:S02]  /*2af0*/  LOP3.LUT R59, R0.reuse, 0x12, RZ, 0xfc, !PT ;  /* 0x00000012003b7812 */ /* 0x040fe400078efcff */
[----:B------:R-:W-:Y:S02]  /*2b00*/  LOP3.LUT R66, R0, 0x1a, RZ, 0xfc, !PT ;  /* 0x0000001a00427812 */ /* 0x000fe400078efcff */
[----:B------:R-:W4:Y:S01]  /*2b10*/  @!P1 LDG.E.U8 R64, desc[UR16][R24.64] ;  /* 0x0000001018409981 */ /* 0x000f22000c1e1100 */
[----:B------:R-:W-:-:S02]  /*2b20*/  ISETP.GE.AND P2, PT, R59, UR22, PT ;  /* 0x000000163b007c0c */ /* 0x000fc4000bf46270 */
[----:B------:R-:W-:Y:S02]  /*2b30*/  ISETP.GE.AND P1, PT, R66, UR22, PT ;  /* 0x0000001642007c0c */ /* 0x000fe4000bf26270 */
[----:B------:R-:W-:Y:S02]  /*2b40*/  PRMT R58, RZ, 0x7610, R58 ;  /* 0x00007610ff3a7816 */ /* 0x000fe4000000003a */
[----:B------:R-:W-:Y:S02]  /*2b50*/  PRMT R66, RZ, 0x7610, R66 ;  /* 0x00007610ff427816 */ /* 0x000fe40000000042 */
[----:B------:R-:W-:Y:S02]  /*2b60*/  PRMT R59, RZ, 0x7610, R59 ;  /* 0x00007610ff3b7816 */ /* 0x000fe4000000003b */
[----:B------:R-:W-:Y:S01]  /*2b70*/  PRMT R63, RZ, 0x7610, R63 ;  /* 0x00007610ff3f7816 */ /* 0x000fe2000000003f */
[----:B------:R-:W4:Y:S01]  /*2b80*/  @!P3 LDG.E.U8 R58, desc[UR16][R48.64] ;  /* 0x00000010303ab981 */ /* 0x000f22000c1e1100 */
[----:B------:R-:W-:-:S03]  /*2b90*/  PRMT R67, RZ, 0x7610, R67 ;  /* 0x00007610ff437816 */ /* 0x000fc60000000043 */
[----:B------:R-:W5:Y:S04]  /*2ba0*/  @!P0 LDG.E.U8 R66, desc[UR16][R44.64] ;  /* 0x000000102c428981 */ /* 0x000f68000c1e1100 */
[----:B------:R-:W5:Y:S04]  /*2bb0*/  @!P4 LDG.E.U8 R59, desc[UR16][R40.64] ;  /* 0x00000010283bc981 */ /* 0x000f68000c1e1100 */
[----:B------:R-:W5:Y:S04]  /*2bc0*/  @!P2 LDG.E.U8 R63, desc[UR16][R38.64] ;  /* 0x00000010263fa981 */ /* 0x000f68000c1e1100 */
[----:B------:R-:W5:Y:S01]  /*2bd0*/  @!P1 LDG.E.U8 R67, desc[UR16][R36.64] ;  /* 0x0000001024439981 */ /* 0x000f62000c1e1100 */
[----:B------:R-:W-:-:S02]  /*2be0*/  ISETP.GE.AND P0, PT, R72, UR22, PT ;  /* 0x0000001648007c0c */ /* 0x000fc4000bf06270 */
[----:B------:R-:W-:Y:S02]  /*2bf0*/  ISETP.GE.AND P1, PT, R71, UR22, PT ;  /* 0x0000001647007c0c */ /* 0x000fe4000bf26270 */
[----:B------:R-:W-:Y:S02]  /*2c00*/  PRMT R61, RZ, 0x7610, R61 ;  /* 0x00007610ff3d7816 */ /* 0x000fe4000000003d */
[----:B------:R-:W-:Y:S02]  /*2c10*/  PRMT R69, RZ, 0x7610, R69 ;  /* 0x00007610ff457816 */ /* 0x000fe40000000045 */
[----:B------:R-:W-:Y:S02]  /*2c20*/  PRMT R68, RZ, 0x7610, R68 ;  /* 0x00007610ff447816 */ /* 0x000fe40000000044 */
[----:B------:R-:W5:Y:S04]  /*2c30*/  @!P5 LDG.E.U8 R61, desc[UR16][R32.64] ;  /* 0x00000010203dd981 */ /* 0x000f68000c1e1100 */
[----:B------:R-:W5:Y:S04]  /*2c40*/  @!P0 LDG.E.U8 R69, desc[UR16][R26.64] ;  /* 0x000000101a458981 */ /* 0x000f68000c1e1100 */
[----:B------:R-:W5:Y:S01]  /*2c50*/  @!P1 LDG.E.U8 R68, desc[UR16][R20.64] ;  /* 0x0000001014449981 */ /* 0x000f62000c1e1100 */
[----:B------:R-:W-:Y:S01]  /*2c60*/  BAR.SYNC.DEFER_BLOCKING 0x0 ;  /* 0x0000000000007b1d */ /* 0x000fe20000010000 */
[----:B------:R-:W-:-:S04]  /*2c70*/  LOP3.LUT R74, R3, 0x1f, RZ, 0xc0, !PT ;  /* 0x0000001f034a7812 */ /* 0x000fc800078ec0ff */
[----:B------:R-:W-:Y:S02]  /*2c80*/  ISETP.GE.AND P0, PT, R74, UR22, PT ;  /* 0x000000164a007c0c */ /* 0x000fe4000bf06270 */
[----:B------:R-:W-:Y:S02]  /*2c90*/  PRMT R74, RZ, 0x7610, R74 ;  /* 0x00007610ff4a7816 */ /* 0x000fe4000000004a */
[----:B------:R-:W-:-:S09]  /*2ca0*/  PRMT R76, RZ, 0x7610, R76 ;  /* 0x00007610ff4c7816 */ /* 0x000fd2000000004c */
[----:B------:R-:W5:Y:S04]  /*2cb0*/  @!P0 LDG.E.U8 R74, desc[UR16][R18.64] ;  /* 0x00000010124a8981 */ /* 0x000f68000c1e1100 */
[----:B------:R-:W5:Y:S04]  /*2cc0*/  @!P0 LDG.E.U8 R76, desc[UR16][R14.64] ;  /* 0x000000100e4c8981 */ /* 0x000f68000c1e1100 */
[----:B--2---:R0:W-:Y:S02]  /*2cd0*/  STS.U8 [R75+UR9+0x800], R54 ;  /* 0x000800364b007988 */ /* 0x0041e40008000009 */
[----:B0-----:R-:W-:-:S06]  /*2ce0*/  PRMT R54, RZ, 0x7610, R54 ;  /* 0x00007610ff367816 */ /* 0x001fcc0000000036 */
[----:B------:R-:W2:Y:S04]  /*2cf0*/  @!P0 LDG.E.U8 R54, desc[UR16][R10.64] ;  /* 0x000000100a368981 */ /* 0x000ea8000c1e1100 */
[----:B---3--:R-:W-:Y:S04]  /*2d00*/  STS.U8 [R75+UR9+0xc00], R62 ;  /* 0x000c003e4b007988 */ /* 0x008fe80008000009 */
[----:B----4-:R0:W-:Y:S04]  /*2d10*/  STS.U8 [R75+UR9+0xa00], R58 ;  /* 0x000a003a4b007988 */ /* 0x0101e80008000009 */
[----:B-----5:R-:W-:Y:S04]  /*2d20*/  STS.U8 [R75+UR9+0xe00], R66 ;  /* 0x000e00424b007988 */ /* 0x020fe80008000009 */
[----:B------:R1:W-:Y:S01]  /*2d30*/  STS.U8 [R70+UR9+0x880], R55 ;  /* 0x0008803746007988 */ /* 0x0003e20008000009 */
[----:B0-----:R-:W-:-:S03]  /*2d40*/  PRMT R58, RZ, 0x7610, R58 ;  /* 0x00007610ff3a7816 */ /* 0x001fc6000000003a */
[----:B------:R0:W-:Y:S04]  /*2d50*/  STS.U8 [R70+UR9+0xa80], R59 ;  /* 0x000a803b46007988 */ /* 0x0001e80008000009 */
[----:B------:R3:W-:Y:S01]  /*2d60*/  STS.U8 [R70+UR9+0xc80], R63 ;  /* 0x000c803f46007988 */ /* 0x0007e20008000009 */
[----:B-1----:R-:W-:-:S03]  /*2d70*/  PRMT R55, RZ, 0x7610, R55 ;  /* 0x00007610ff377816 */ /* 0x002fc60000000037 */
[----:B------:R1:W-:Y:S01]  /*2d80*/  STS.U8 [R70+UR9+0xe80], R67 ;  /* 0x000e804346007988 */ /* 0x0003e20008000009 */
[----:B0-----:R-:W-:-:S03]  /*2d90*/  PRMT R59, RZ, 0x7610, R59 ;  /* 0x00007610ff3b7816 */ /* 0x001fc6000000003b */
[----:B------:R-:W4:Y:S01]  /*2da0*/  @!P0 LDG.E.U8 R58, desc[UR16][R6.64] ;  /* 0x00000010063a8981 */ /* 0x000f22000c1e1100 */
[----:B---3--:R-:W-:-:S03]  /*2db0*/  PRMT R63, RZ, 0x7610, R63 ;  /* 0x00007610ff3f7816 */ /* 0x008fc6000000003f */
[----:B------:R-:W3:Y:S01]  /*2dc0*/  @!P0 LDG.E.U8 R55, desc[UR16][R16.64] ;  /* 0x0000001010378981 */ /* 0x000ee2000c1e1100 */
[----:B-1----:R-:W-:-:S03]  /*2dd0*/  PRMT R67, RZ, 0x7610, R67 ;  /* 0x00007610ff437816 */ /* 0x002fc60000000043 */
[----:B------:R-:W5:Y:S04]  /*2de0*/  @!P0 LDG.E.U8 R59, desc[UR16][R12.64] ;  /* 0x000000100c3b8981 */ /* 0x000f68000c1e1100 */
[----:B------:R-:W5:Y:S04]  /*2df0*/  @!P0 LDG.E.U8 R63, desc[UR16][R8.64] ;  /* 0x00000010083f8981 */ /* 0x000f68000c1e1100 */
[----:B------:R-:W5:Y:S04]  /*2e00*/  @!P0 LDG.E.U8 R67, desc[UR16][R4.64] ;  /* 0x0000001004438981 */ /* 0x000f68000c1e1100 */
[----:B------:R0:W-:Y:S04]  /*2e10*/  STS.U8 [R52+UR9+0x900], R57 ;  /* 0x0009003934007988 */ /* 0x0001e80008000009 */
        /* <DEDUP_REMOVED lines=8> */
[----:B------:R0:W-:Y:S01]  /*2ea0*/  STS.U8 [R75+UR9+0x1500], R76 ;  /* 0x0015004c4b007988 */ /* 0x0001e20008000009 */
[----:B------:R-:W-:Y:S01]  /*2eb0*/  ULEA UR18, UR23, UR9, 0x3 ;  /* 0x0000000917127291 */ /* 0x000fe2000f8e18ff */
[----:B------:R-:W-:-:S03]  /*2ec0*/  UMOV UR4, UR5 ;  /* 0x0000000500047c82 */ /* 0x000fc60008000000 */
[----:B------:R-:W-:Y:S01]  /*2ed0*/  UIADD3 UR18, UPT, UPT, UR18, 0x1800, URZ ;  /* 0x0000180012127890 */ /* 0x000fe2000fffe0ff */
[----:B--2---:R0:W-:Y:S04]  /*2ee0*/  STS.U8 [R75+UR9+0x1600], R54 ;  /* 0x001600364b007988 */ /* 0x0041e80008000009 */
[----:B----4-:R0:W-:Y:S04]  /*2ef0*/  STS.U8 [R75+UR9+0x1700], R58 ;  /* 0x0017003a4b007988 */ /* 0x0101e80008000009 */
[----:B---3--:R0:W-:Y:S04]  /*2f00*/  STS.U8 [R70+UR9+0x1480], R55 ;  /* 0x0014803746007988 */ /* 0x0081e80008000009 */
[----:B-----5:R0:W-:Y:S04]  /*2f10*/  STS.U8 [R70+UR9+0x1580], R59 ;  /* 0x0015803b46007988 */ /* 0x0201e80008000009 */
[----:B------:R0:W-:Y:S04]  /*2f20*/  STS.U8 [R70+UR9+0x1680], R63 ;  /* 0x0016803f46007988 */ /* 0x0001e80008000009 */
[----:B------:R0:W-:Y:S01]  /*2f30*/  STS.U8 [R70+UR9+0x1780], R67 ;  /* 0x0017804346007988 */ /* 0x0001e20008000009 */
[----:B------:R1:W-:Y:S06]  /*2f40*/  MEMBAR.ALL.CTA ;  /* 0x0000000000007992 */ /* 0x0003ec0000008000 */
[----:B-1----:R-:W1:Y:S02]  /*2f50*/  FENCE.VIEW.ASYNC.S ;  /* 0x00000000000073c6 */ /* 0x002e640000000000 */
[----:B-1----:R-:W-:Y:S06]  /*2f60*/  BAR.SYNC.DEFER_BLOCKING 0x0 ;  /* 0x0000000000007b1d */ /* 0x002fec0000010000 */
[----:B------:R-:W-:Y:S05]  /*2f70*/  BRA.U UP1, `(.L_x_9) ;  /* 0x0000000101287547 */ /* 0x000fea000b800000 */
[----:B------:R-:W-:Y:S01]  /*2f80*/  UMOV UR6, UR18 ;  /* 0x0000001200067c82 */ /* 0x000fe20008000000 */
[----:B------:R-:W-:Y:S01]  /*2f90*/  UMOV UR7, URZ ;  /* 0x000000ff00077c82 */ /* 0x000fe20008000000 */
[----:B------:R-:W-:Y:S01]  /*2fa0*/  UMOV UR13, 0x80004020 ;  /* 0x80004020000d7882 */ /* 0x000fe20000000000 */
[----:B------:R-:W-:Y:S01]  /*2fb0*/  UMOV UR15, 0xc0004010 ;  /* 0xc0004010000f7882 */ /* 0x000fe20000000000 */
[----:B------:R-:W-:Y:S01]  /*2fc0*/  UMOV UR24, 0x0 ;  /* 0x0000000000187882 */ /* 0x000fe20000000000 */
[----:B------:R-:W-:Y:S01]  /*2fd0*/  UMOV UR25, 0x4088490 ;  /* 0x0408849000197882 */ /* 0x000fe20000000000 */
[----:B------:R-:W-:Y:S01]  /*2fe0*/  UMOV UR5, UR6 ;  /* 0x0000000600057c82 */ /* 0x000fe20008000000 */
[----:B------:R1:W-:Y:S01]  /*2ff0*/  UTCQMMA gdesc[UR12], gdesc[UR14], tmem[UR28], tmem[UR24], idesc[UR25], UPT ;  /* 0x00ff180e0c0075ea */ /* 0x0003e2000b80031c */
[----:B------:R1:W-:Y:S01]  /*3000*/  UTCBAR [UR5], URZ ;  /* 0x000000ff050073e9 */ /* 0x0003e200080000ff */
[----:B------:R-:W-:Y:S02]  /*3010*/  NOP ;  /* 0x0000000000007918 */ /* 0x000fe40000000000 */
.L_x_9:
[----:B------:R-:W-:Y:S01]  /*3020*/  UIADD3 UR23, UPT, UPT, UR23, 0x1, URZ ;  /* 0x0000000117177890 */ /* 0x000fe2000fffe0ff */
[----:B0-----:R-:W-:Y:S01]  /*3030*/  IMAD.U32 R54, RZ, RZ, UR4 ;  /* 0x00000004ff367e24 */ /* 0x001fe2000f8e00ff */
[----:B------:R-:W-:Y:S02]  /*3040*/  UIADD3 UR21, UPT, UPT, UR21, -0x1, URZ ;  /* 0xffffffff15157890 */ /* 0x000fe4000fffe0ff */
[----:B------:R-:W-:Y:S02]  /*3050*/  UISETP.GT.AND UP2, UPT, UR23, 0x1, UPT ;  /* 0x000000011700788c */ /* 0x000fe4000bf44270 */
[----:B------:R-:W-:Y:S02]  /*3060*/  UIADD3 UR22, UPT, UPT, UR22, -0x20, URZ ;  /* 0xffffffe016167890 */ /* 0x000fe4000fffe0ff */
[----:B-1----:R-:W-:Y:S02]  /*3070*/  USEL UR5, URZ, 0x1, !UP2 ;  /* 0x00000001ff057887 */ /* 0x002fe4000d000000 */
[----:B------:R-:W-:-:S02]  /*3080*/  USEL UR23, UR23, URZ, !UP2 ;  /* 0x000000ff17177287 */ /* 0x000fc4000d000000 */
[----:B------:R-:W-:Y:S02]  /*3090*/  UISETP.NE.U32.AND UP2, UPT, UR21, URZ, UPT ;  /* 0x000000ff1500728c */ /* 0x000fe4000bf45070 */
[----:B------:R-:W-:-:S07]  /*30a0*/  ULOP3.LUT UR5, UR4, UR5, URZ, 0x3c, !UPT ;  /* 0x0000000504057292 */ /* 0x000fce000f8e3cff */
[----:B------:R-:W-:Y:S05]  /*30b0*/  BRA.U UP2, `(.L_x_10) ;  /* 0xfffffff502247547 */ /* 0x000fea000b83ffff */
.L_x_7:
[----:B------:R-:W-:-:S09]  /*30c0*/  UISETP.GE.AND UP1, UPT, UR29, 0x20, UPT ;  /* 0x000000201d00788c */ /* 0x000fd2000bf26270 */
[----:B------:R-:W-:Y:S05]  /*30d0*/  BRA.U !UP1, `(.L_x_11) ;  /* 0x0000000109107547 */ /* 0x000fea000b800000 */
[----:B------:R-:W-:-:S06]  /*30e0*/  USHF.L.U32 UR4, UR4, 0x1f, URZ ;  /* 0x0000001f04047899 */ /* 0x000fcc00080006ff */
[----:B------:R-:W-:-:S04]  /*30f0*/  IMAD.U32 R4, RZ, RZ, UR4 ;  /* 0x00000004ff047e24 */ /* 0x000fc8000f8e00ff */
[----:B------:R-:W0:Y:S02]  /*3100*/  SYNCS.PHASECHK.TRANS64.TRYWAIT P0, [UR18], R4 ;  /* 0x00000004ff0075a7 */ /* 0x000e240008001112 */
[----:B0-----:R-:W-:Y:S05]  /*3110*/  @!P0 BRA `(.L_x_12) ;  /* 0x0000000c00cc8947 */ /* 0x001fea0003800000 */
.L_x_11:
[----:B------:R-:W-:Y:S01]  /*3120*/  BAR.SYNC.DEFER_BLOCKING 0x0 ;  /* 0x0000000000007b1d */ /* 0x000fe20000010000 */
[----:B------:R-:W-:Y:S01]  /*3130*/  ISETP.NE.U32.AND P0, PT, R75, RZ, PT ;  /* 0x000000ff4b00720c */ /* 0x000fe20003f05070 */
[C---:B------:R-:W-:Y:S01]  /*3140*/  IMAD.SHL.U32 R20, R3.reuse, 0x20, RZ ;  /* 0x0000002003147824 */ /* 0x040fe200078e00ff */
[----:B------:R-:W-:Y:S01]  /*3150*/  SHF.R.S32.HI R24, RZ, 0x5, R3 ;  /* 0x00000005ff187819 */ /* 0x000fe20000011403 */
[C---:B------:R-:W-:Y:S01]  /*3160*/  IMAD.SHL.U32 R21, R3.reuse, 0x10, RZ ;  /* 0x0000001003157824 */ /* 0x040fe200078e00ff */
[----:B------:R-:W-:Y:S01]  /*3170*/  USHF.L.U32 UR8, UR8, 0x5, URZ ;  /* 0x0000000508087899 */ /* 0x000fe200080006ff */
[----:B------:R-:W-:Y:S01]  /*3180*/  IMAD.SHL.U32 R25, R3, 0x4, RZ ;  /* 0x0000000403197824 */ /* 0x000fe200078e00ff */
[----:B------:R-:W-:Y:S01]  /*3190*/  LOP3.LUT R20, R20, 0x300, RZ, 0xc0, !PT ;  /* 0x0000030014147812 */ /* 0x000fe200078ec0ff */
[----:B------:R-:W0:Y:S01]  /*31a0*/  LDCU UR4, c[0x0][0x3b4] ;  /* 0x00007680ff0477ac */ /* 0x000e220008000800 */
[----:B------:R-:W-:Y:S02]  /*31b0*/  LOP3.LUT R22, R21, 0x30, RZ, 0xc0, !PT ;  /* 0x0000003015167812 */ /* 0x000fe400078ec0ff */
[----:B------:R-:W-:Y:S01]  /*31c0*/  LOP3.LUT R23, R20, 0x70, R21, 0xf8, !PT ;  /* 0x0000007014177812 */ /* 0x000fe200078ef815 */
[----:B------:R-:W-:Y:S01]  /*31d0*/  IMAD.SHL.U32 R21, R3, 0x2, RZ ;  /* 0x0000000203157824 */ /* 0x000fe200078e00ff */
[----:B------:R-:W-:Y:S01]  /*31e0*/  SGXT R20, R24, 0x1 ;  /* 0x000000011814781a */ /* 0x000fe20000000200 */
[----:B------:R-:W1:Y:S01]  /*31f0*/  LDCU.128 UR12, c[0x0][0x390] ;  /* 0x00007200ff0c77ac */ /* 0x000e620008000c00 */
[----:B------:R-:W-:-:S02]  /*3200*/  LOP3.LUT R25, R22, 0x1c0, R25, 0xf8, !PT ;  /* 0x000001c016197812 */ /* 0x000fc400078ef819 */
[----:B------:R-:W-:Y:S02]  /*3210*/  LOP3.LUT R22, R23, 0x1040, R20, 0x78, !PT ;  /* 0x0000104017167812 */ /* 0x000fe400078e7814 */
[----:B------:R-:W-:Y:S02]  /*3220*/  LOP3.LUT R21, R21, 0x80, RZ, 0xc0, !PT ;  /* 0x0000008015157812 */ /* 0x000fe400078ec0ff */
[----:B------:R-:W-:Y:S01]  /*3230*/  SHF.R.S32.HI R24, RZ, 0x2, R3 ;  /* 0x00000002ff187819 */ /* 0x000fe20000011403 */
[----:B------:R-:W-:Y:S01]  /*3240*/  IMAD.SHL.U32 R3, R3, 0x40, RZ ;  /* 0x0000004003037824 */ /* 0x000fe200078e00ff */
[----:B------:R-:W-:Y:S01]  /*3250*/  IADD3 R21, PT, PT, R22, UR9, R21 ;  /* 0x0000000916157c10 */ /* 0x000fe2000fffe015 */
[----:B------:R-:W2:Y:S02]  /*3260*/  @!P0 SYNCS.CCTL.IV [UR9+0x1800] ;  /* 0x00180000ff0089b1 */ /* 0x000ea40008000009 */
[----:B--2---:R-:W-:Y:S01]  /*3270*/  BAR.SYNC.DEFER_BLOCKING 0x0 ;  /* 0x0000000000007b1d */ /* 0x004fe20000010000 */
[----:B------:R-:W-:-:S02]  /*3280*/  SGXT R20, R24, 0x1 ;  /* 0x000000011814781a */ /* 0x000fc40000000200 */
[----:B------:R-:W-:Y:S02]  /*3290*/  LOP3.LUT R3, R3, 0x200, RZ, 0xc0, !PT ;  /* 0x0000020003037812 */ /* 0x000fe400078ec0ff */
[----:B------:R-:W-:Y:S01]  /*32a0*/  LOP3.LUT R20, R25, 0x1040, R20, 0x78, !PT ;  /* 0x0000104019147812 */ /* 0x000fe200078e7814 */
[----:B------:R-:W-:Y:S01]  /*32b0*/  LDTM.16dp32bit_t0_t15.x16 R4, tmem[UR10] ;  /* 0x0000000a000479ee */ /* 0x000fe20008a00000 */
[----:B------:R-:W2:Y:S01]  /*32c0*/  LDTM.16dp32bit_t16_t31.x16 R4, tmem[UR10+0x10] ;  /* 0x0000100a000479ee */ /* 0x000ea20008a20000 */
[----:B------:R-:W3:Y:S01]  /*32d0*/  @!P0 SYNCS.CCTL.IV [UR9+0x1808] ;  /* 0x00180800ff0089b1 */ /* 0x000ee20008000009 */
[----:B------:R-:W-:Y:S01]  /*32e0*/  NOP ;  /* 0x0000000000007918 */ /* 0x000fe20000000000 */
[----:B-1----:R-:W-:Y:S02]  /*32f0*/  ISETP.GE.AND P0, PT, R2, UR14, PT ;  /* 0x0000000e02007c0c */ /* 0x002fe4000bf06270 */
[----:B--2---:R-:W-:Y:S02]  /*3300*/  F2FP.SATFINITE.E5M2.F32.PACK_AB_MERGE_C R4, R5, R4, RZ ;  /* 0x000000040504723e */ /* 0x004fe400048060ff */
[----:B------:R-:W-:-:S02]  /*3310*/  F2FP.SATFINITE.E5M2.F32.PACK_AB_MERGE_C R6, R7, R6, RZ ;  /* 0x000000060706723e */ /* 0x000fc400048060ff */
[----:B------:R-:W-:Y:S02]  /*3320*/  F2FP.SATFINITE.E5M2.F32.PACK_AB_MERGE_C R8, R9, R8, RZ ;  /* 0x000000080908723e */ /* 0x000fe400048060ff */
[----:B------:R-:W-:Y:S02]  /*3330*/  LOP3.LUT R7, R4, 0xffff, RZ, 0xc0, !PT ;  /* 0x0000ffff04077812 */ /* 0x000fe400078ec0ff */
[----:B------:R-:W-:Y:S02]  /*3340*/  F2FP.SATFINITE.E5M2.F32.PACK_AB_MERGE_C R12, R13, R12, RZ ;  /* 0x0000000c0d0c723e */ /* 0x000fe400048060ff */
[----:B------:R-:W-:Y:S02]  /*3350*/  LOP3.LUT R6, R6, 0xffff, RZ, 0xc0, !PT ;  /* 0x0000ffff06067812 */ /* 0x000fe400078ec0ff */
[----:B------:R-:W-:Y:S02]  /*3360*/  LOP3.LUT R13, R8, 0xffff, RZ, 0xc0, !PT ;  /* 0x0000ffff080d7812 */ /* 0x000fe400078ec0ff */
[----:B------:R-:W-:-:S02]  /*3370*/  SHF.R.U32.HI R4, RZ, 0x8, R7 ;  /* 0x00000008ff047819 */ /* 0x000fc40000011607 */
[--C-:B------:R-:W-:Y:S02]  /*3380*/  SHF.R.U32.HI R5, RZ, 0x8, R6.reuse ;  /* 0x00000008ff057819 */ /* 0x100fe40000011606 */
[----:B------:R-:W-:Y:S02]  /*3390*/  PRMT R7, R7, 0x3340, R6 ;  /* 0x0000334007077816 */ /* 0x000fe40000000006 */
[----:B------:R-:W-:Y:S02]  /*33a0*/  PRMT R6, R13, 0x3340, R0 ;  /* 0x000033400d067816 */ /* 0x000fe40000000000 */
[----:B------:R-:W-:Y:S02]  /*33b0*/  F2FP.SATFINITE.E5M2.F32.PACK_AB_MERGE_C R14, R15, R14, RZ ;  /* 0x0000000e0f0e723e */ /* 0x000fe400048060ff */
[----:B------:R-:W-:Y:S02]  /*33c0*/  F2FP.SATFINITE.E5M2.F32.PACK_AB_MERGE_C R16, R17, R16, RZ ;  /* 0x000000101110723e */ /* 0x000fe400048060ff */
[----:B------:R-:W-:-:S02]  /*33d0*/  LOP3.LUT R4, R4, 0xffff, RZ, 0xc0, !PT ;  /* 0x0000ffff04047812 */ /* 0x000fc400078ec0ff */
[----:B------:R-:W-:Y:S02]  /*33e0*/  LOP3.LUT R5, R5, 0xffff, RZ, 0xc0, !PT ;  /* 0x0000ffff05057812 */ /* 0x000fe400078ec0ff */
[----:B------:R-:W-:Y:S02]  /*33f0*/  PRMT R9, R7, 0x5410, R6 ;  /* 0x0000541007097816 */ /* 0x000fe40000000006 */
[----:B------:R-:W-:Y:S02]  /*3400*/  LOP3.LUT R12, R12, 0xffff, RZ, 0xc0, !PT ;  /* 0x0000ffff0c0c7812 */ /* 0x000fe400078ec0ff */
[----:B------:R-:W-:Y:S02]  /*3410*/  LOP3.LUT R7, R14, 0xffff, RZ, 0xc0, !PT ;  /* 0x0000ffff0e077812 */ /* 0x000fe400078ec0ff */
[----:B------:R-:W-:Y:S02]  /*3420*/  F2FP.SATFINITE.E5M2.F32.PACK_AB_MERGE_C R10, R11, R10, RZ ;  /* 0x0000000a0b0a723e */ /* 0x000fe400048060ff */
[----:B------:R-:W-:-:S02]  /*3430*/  LOP3.LUT R15, R16, 0xffff, RZ, 0xc0, !PT ;  /* 0x0000ffff100f7812 */ /* 0x000fc400078ec0ff */
[----:B------:R-:W-:Y:S02]  /*3440*/  PRMT R11, R4, 0x3340, R5 ;  /* 0x00003340040b7816 */ /* 0x000fe40000000005 */
[----:B------:R-:W-:Y:S02]  /*3450*/  SHF.R.U32.HI R4, RZ, 0x8, R13 ;  /* 0x00000008ff047819 */ /* 0x000fe4000001160d */
[--C-:B------:R-:W-:Y:S02]  /*3460*/  PRMT R13, R12, 0x3340, R7.reuse ;  /* 0x000033400c0d7816 */ /* 0x100fe40000000007 */
[----:B------:R-:W-:Y:S02]  /*3470*/  SHF.R.U32.HI R6, RZ, 0x8, R7 ;  /* 0x00000008ff067819 */ /* 0x000fe40000011607 */
[----:B------:R-:W-:Y:S02]  /*3480*/  SHF.R.U32.HI R5, RZ, 0x8, R12 ;  /* 0x00000008ff057819 */ /* 0x000fe4000001160c */
[----:B------:R-:W-:-:S02]  /*3490*/  SHF.R.U32.HI R7, RZ, 0x8, R15 ;  /* 0x00000008ff077819 */ /* 0x000fc4000001160f */
[----:B------:R-:W-:Y:S02]  /*34a0*/  PRMT R8, R15, 0x3340, R0 ;  /* 0x000033400f087816 */ /* 0x000fe40000000000 */
[----:B------:R-:W-:Y:S02]  /*34b0*/  LOP3.LUT R4, R4, 0xffff, RZ, 0xc0, !PT ;  /* 0x0000ffff04047812 */ /* 0x000fe400078ec0ff */
[----:B------:R-:W-:Y:S02]  /*34c0*/  LOP3.LUT R15, R5, 0xffff, RZ, 0xc0, !PT ;  /* 0x0000ffff050f7812 */ /* 0x000fe400078ec0ff */
[----:B------:R-:W-:Y:S02]  /*34d0*/  LOP3.LUT R6, R6, 0xffff, RZ, 0xc0, !PT ;  /* 0x0000ffff06067812 */ /* 0x000fe400078ec0ff */
[----:B------:R-:W-:Y:S02]  /*34e0*/  LOP3.LUT R7, R7, 0xffff, RZ, 0xc0, !PT ;  /* 0x0000ffff07077812 */ /* 0x000fe400078ec0ff */
[----:B------:R-:W-:-:S02]  /*34f0*/  F2FP.SATFINITE.E5M2.F32.PACK_AB_MERGE_C R18, R19, R18, RZ ;  /* 0x000000121312723e */ /* 0x000fc400048060ff */
[----:B------:R-:W-:Y:S02]  /*3500*/  PRMT R4, R4, 0x3340, R1 ;  /* 0x0000334004047816 */ /* 0x000fe40000000001 */
[----:B------:R-:W-:Y:S02]  /*3510*/  PRMT R6, R15, 0x3340, R6 ;  /* 0x000033400f067816 */ /* 0x000fe40000000006 */
[----:B------:R-:W-:Y:S02]  /*3520*/  PRMT R7, R7, 0x3340, R0 ;  /* 0x0000334007077816 */ /* 0x000fe40000000000 */
[----:B------:R-:W-:Y:S02]  /*3530*/  PRMT R5, R13, 0x5410, R8 ;  /* 0x000054100d057816 */ /* 0x000fe40000000008 */
[----:B------:R-:W-:Y:S02]  /*3540*/  PRMT R11, R11, 0x5410, R4 ;  /* 0x000054100b0b7816 */ /* 0x000fe40000000004 */
[----:B------:R-:W-:-:S02]  /*3550*/  LOP3.LUT R10, R10, 0xffff, RZ, 0xc0, !PT ;  /* 0x0000ffff0a0a7812 */ /* 0x000fc400078ec0ff */
[----:B------:R-:W-:Y:S02]  /*3560*/  PRMT R7, R6, 0x5410, R7 ;  /* 0x0000541006077816 */ /* 0x000fe40000000007 */
[----:B------:R-:W-:Y:S02]  /*3570*/  LOP3.LUT R18, R18, 0xffff, RZ, 0xc0, !PT ;  /* 0x0000ffff12127812 */ /* 0x000fe400078ec0ff */
[--C-:B------:R-:W-:Y:S01]  /*3580*/  PRMT R12, R9, 0x4210, R10.reuse ;  /* 0x00004210090c7816 */ /* 0x100fe2000000000a */
[----:B------:R-:W-:Y:S01]  /*3590*/  IMAD.U32 R9, RZ, RZ, UR8 ;  /* 0x00000008ff097e24 */ /* 0x000fe2000f8e00ff */
[----:B------:R-:W-:Y:S02]  /*35a0*/  PRMT R13, R11, 0x5210, R10 ;  /* 0x000052100b0d7816 */ /* 0x000fe4000000000a */
[--C-:B------:R-:W-:Y:S02]  /*35b0*/  PRMT R14, R5, 0x4210, R18.reuse ;  /* 0x00004210050e7816 */ /* 0x100fe40000000012 */
[----:B------:R-:W-:Y:S01]  /*35c0*/  PRMT R15, R7, 0x5210, R18 ;  /* 0x00005210070f7816 */ /* 0x000fe20000000012 */
[----:B---3--:R-:W-:Y:S01]  /*35d0*/  BAR.SYNC.DEFER_BLOCKING 0x0 ;  /* 0x0000000000007b1d */ /* 0x008fe20000010000 */
[----:B------:R-:W-:-:S02]  /*35e0*/  IADD3 R4, PT, PT, R20, UR9, R3 ;  /* 0x0000000914047c10 */ /* 0x000fc4000fffe003 */
[----:B------:R-:W-:Y:S01]  /*35f0*/  LOP3.LUT R8, R0, 0x60, R9, 0xf8, !PT ;  /* 0x0000006000087812 */ /* 0x000fe200078ef809 */
[----:B0-----:R-:W-:-:S04]  /*3600*/  IMAD R0, R2, UR4, RZ ;  /* 0x0000000402007c24 */ /* 0x001fc8000f8e02ff */
[----:B------:R-:W0:Y:S01]  /*3610*/  LDC R3, c[0x0][0x3b8] ;  /* 0x0000ee00ff037b82 */ /* 0x000e220000000800 */
[----:B------:R-:W-:Y:S02]  /*3620*/  LOP3.LUT R8, R8, UR11, RZ, 0xfc, !PT ;  /* 0x0000000b08087c12 */ /* 0x000fe4000f8efcff */
[----:B------:R-:W-:Y:S02]  /*3630*/  IADD3 R2, P1, PT, R0, UR12, RZ ;  /* 0x0000000c00027c10 */ /* 0x000fe4000ff3e0ff */
[C---:B------:R-:W-:Y:S02]  /*3640*/  LOP3.LUT R10, R8.reuse, 0x4, RZ, 0xfc, !PT ;  /* 0x00000004080a7812 */ /* 0x040fe400078efcff */
[C---:B------:R-:W-:Y:S02]  /*3650*/  LOP3.LUT R11, R8.reuse, 0x2, RZ, 0xfc, !PT ;  /* 0x00000002080b7812 */ /* 0x040fe400078efcff */
[----:B------:R-:W-:Y:S02]  /*3660*/  ISETP.LT.AND P5, PT, R8, UR15, !P0 ;  /* 0x0000000f08007c0c */ /* 0x000fe4000c7a1270 */
[----:B------:R-:W-:-:S02]  /*3670*/  ISETP.LT.AND P3, PT, R10, UR15, !P0 ;  /* 0x0000000f0a007c0c */ /* 0x000fc4000c761270 */
[----:B------:R-:W-:Y:S02]  /*3680*/  LEA.HI.X.SX32 R0, R0, UR13, 0x1, P1 ;  /* 0x0000000d00007c11 */ /* 0x000fe400088f0eff */
[----:B------:R-:W-:Y:S02]  /*3690*/  ISETP.LT.AND P4, PT, R11, UR15, !P0 ;  /* 0x0000000f0b007c0c */ /* 0x000fe4000c781270 */
[C---:B------:R-:W-:Y:S01]  /*36a0*/  LOP3.LUT R16, R8.reuse, 0xe, RZ, 0xfc, !PT ;  /* 0x0000000e08107812 */ /* 0x040fe200078efcff */
[----:B------:R1:W-:Y:S01]  /*36b0*/  STSM.16.M88.4 [R21], R12 ;  /* 0x0000000c15007844 */ /* 0x0003e20000000200 */
[C---:B------:R-:W-:Y:S01]  /*36c0*/  LOP3.LUT R18, R8.reuse, 0x1c, RZ, 0xfc, !PT ;  /* 0x0000001c08127812 */ /* 0x040fe200078efcff */
[----:B------:R-:W-:Y:S01]  /*36d0*/  BAR.SYNC.DEFER_BLOCKING 0x0 ;  /* 0x0000000000007b1d */ /* 0x000fe20000010000 */
[----:B0-----:R-:W-:-:S05]  /*36e0*/  IMAD R9, R8, R3, RZ ;  /* 0x0000000308097224 */ /* 0x001fca00078e02ff */
[----:B------:R-:W-:-:S04]  /*36f0*/  IADD3 R10, P1, PT, R9, R2, RZ ;  /* 0x00000002090a7210 */ /* 0x000fc80007f3e0ff */
[----:B------:R-:W-:Y:S01]  /*3700*/  LEA.HI.X.SX32 R11, R9, R0, 0x1, P1 ;  /* 0x00000000090b7211 */ /* 0x000fe200008f0eff */
[C---:B-1----:R-:W-:Y:S01]  /*3710*/  IMAD R13, R3.reuse, 0x2, R9 ;  /* 0x00000002030d7824 */ /* 0x042fe200078e0209 */
[C---:B------:R-:W-:Y:S02]  /*3720*/  LOP3.LUT R12, R8.reuse, 0x8, RZ, 0xfc, !PT ;  /* 0x00000008080c7812 */ /* 0x040fe400078efcff */
[----:B------:R-:W-:Y:S01]  /*3730*/  LOP3.LUT R14, R8, 0x6, RZ, 0xfc, !PT ;  /* 0x00000006080e7812 */ /* 0x000fe200078efcff */
[----:B------:R-:W-:Y:S01]  /*3740*/  IMAD R9, R3, 0x2, R13 ;  /* 0x0000000203097824 */ /* 0x000fe200078e020d */
[----:B------:R-:W-:Y:S02]  /*3750*/  ISETP.LT.AND P1, PT, R12, UR15, !P0 ;  /* 0x0000000f0c007c0c */ /* 0x000fe4000c721270 */
[----:B------:R-:W-:Y:S01]  /*3760*/  IADD3 R12, P6, PT, R13, R2, RZ ;  /* 0x000000020d0c7210 */ /* 0x000fe20007fde0ff */
[----:B------:R-:W-:Y:S01]  /*3770*/  IMAD R17, R3, 0x2, R9 ;  /* 0x0000000203117824 */ /* 0x000fe200078e0209 */
[----:B------:R-:W-:-:S02]  /*3780*/  ISETP.LT.AND P2, PT, R14, UR15, !P0 ;  /* 0x0000000f0e007c0c */ /* 0x000fc4000c741270 */
[C---:B------:R-:W-:Y:S01]  /*3790*/  LOP3.LUT R14, R8.reuse, 0xa, RZ, 0xfc, !PT ;  /* 0x0000000a080e7812 */ /* 0x040fe200078efcff */
[----:B------:R-:W0:Y:S01]  /*37a0*/  LDSM.16.M88.4 R4, [R4] ;  /* 0x000000000404783b */ /* 0x000e220000000200 */
[----:B------:R-:W-:Y:S02]  /*37b0*/  LEA.HI.X.SX32 R13, R13, R0, 0x1, P6 ;  /* 0x000000000d0d7211 */ /* 0x000fe400030f0eff */
[----:B------:R-:W-:Y:S02]  /*37c0*/  LOP3.LUT R15, R8, 0xc, RZ, 0xfc, !PT ;  /* 0x0000000c080f7812 */ /* 0x000fe400078efcff */
[C---:B0-----:R-:W-:Y:S02]  /*37d0*/  PRMT R19, R4.reuse, 0x7770, RZ ;  /* 0x0000777004137816 */ /* 0x041fe400000000ff */
[C---:B------:R-:W-:Y:S02]  /*37e0*/  PRMT R21, R4.reuse, 0x7771, RZ ;  /* 0x0000777104157816 */ /* 0x040fe400000000ff */
[----:B------:R-:W-:Y:S01]  /*37f0*/  PRMT R23, R4, 0x7773, RZ ;  /* 0x0000777304177816 */ /* 0x000fe200000000ff */
[----:B------:R0:W-:Y:S01]  /*3800*/  @P5 STG.E.U8 desc[UR16][R10.64], R19 ;  /* 0x000000130a005986 */ /* 0x0001e2000c101110 */
[----:B------:R-:W-:-:S02]  /*3810*/  ISETP.LT.AND P5, PT, R14, UR15, !P0 ;  /* 0x0000000f0e007c0c */ /* 0x000fc4000c7a1270 */
[----:B------:R-:W-:Y:S01]  /*3820*/  IADD3 R14, P6, PT, R9, R2, RZ ;  /* 0x00000002090e7210 */ /* 0x000fe20007fde0ff */
[----:B------:R1:W-:Y:S01]  /*3830*/  @P4 STG.E.U8 desc[UR16][R12.64], R21 ;  /* 0x000000150c004986 */ /* 0x0003e2000c101110 */
[----:B------:R-:W-:Y:S02]  /*3840*/  ISETP.LT.AND P4, PT, R15, UR15, !P0 ;  /* 0x0000000f0f007c0c */ /* 0x000fe4000c781270 */
[----:B------:R-:W-:Y:S01]  /*3850*/  LEA.HI.X.SX32 R15, R9, R0, 0x1, P6 ;  /* 0x00000000090f7211 */ /* 0x000fe200030f0eff */
[----:B------:R-:W-:Y:S01]  /*3860*/  IMAD R9, R3, 0x2, R17 ;  /* 0x0000000203097824 */ /* 0x000fe200078e0211 */
[----:B------:R-:W-:Y:S02]  /*3870*/  PRMT R25, R7, 0x7772, RZ ;  /* 0x0000777207197816 */ /* 0x000fe400000000ff */
[----:B0-----:R-:W-:Y:S02]  /*3880*/  IADD3 R10, P6, PT, R17, R2, RZ ;  /* 0x00000002110a7210 */ /* 0x001fe40007fde0ff */
[----:B------:R-:W-:-:S02]  /*3890*/  PRMT R19, R4, 0x7772, RZ ;  /* 0x0000777204137816 */ /* 0x000fc400000000ff */
[----:B------:R-:W-:Y:S01]  /*38a0*/  LEA.HI.X.SX32 R11, R17, R0, 0x1, P6 ;  /* 0x00000000110b7211 */ /* 0x000fe200030f0eff */
[----:B------:R-:W-:Y:S01]  /*38b0*/  IMAD R17, R3, 0x2, R9 ;  /* 0x0000000203117824 */ /* 0x000fe200078e0209 */
[C---:B-1----:R-:W-:Y:S01]  /*38c0*/  IADD3 R12, P6, PT, R9.reuse, R2, RZ ;  /* 0x00000002090c7210 */ /* 0x042fe20007fde0ff */
[----:B------:R0:W-:Y:S01]  /*38d0*/  @P3 STG.E.U8 desc[UR16][R14.64], R19 ;  /* 0x000000130e003986 */ /* 0x0001e2000c101110 */
[----:B------:R-:W-:Y:S02]  /*38e0*/  LOP3.LUT R4, R8, 0x10, RZ, 0xfc, !PT ;  /* 0x0000001008047812 */ /* 0x000fe400078efcff */
[----:B------:R-:W-:Y:S01]  /*38f0*/  ISETP.LT.AND P3, PT, R16, UR15, !P0 ;  /* 0x0000000f10007c0c */ /* 0x000fe2000c761270 */
[----:B------:R1:W-:Y:S01]  /*3900*/  @P2 STG.E.U8 desc[UR16][R10.64], R23 ;  /* 0x000000170a002986 */ /* 0x0003e2000c101110 */
[----:B------:R-:W-:Y:S01]  /*3910*/  LEA.HI.X.SX32 R13, R9, R0, 0x1, P6 ;  /* 0x00000000090d7211 */ /* 0x000fe200030f0eff */
[----:B------:R-:W-:Y:S01]  /*3920*/  IMAD R9, R3, 0x2, R17 ;  /* 0x0000000203097824 */ /* 0x000fe200078e0211 */
[----:B------:R-:W-:-:S02]  /*3930*/  PRMT R21, R5, 0x7770, RZ ;  /* 0x0000777005157816 */ /* 0x000fc400000000ff */
[----:B------:R-:W-:Y:S02]  /*3940*/  IADD3 R16, P6, PT, R17, R2, RZ ;  /* 0x0000000211107210 */ /* 0x000fe40007fde0ff */
[----:B------:R-:W-:Y:S01]  /*3950*/  ISETP.LT.AND P2, PT, R4, UR15, !P0 ;  /* 0x0000000f04007c0c */ /* 0x000fe2000c741270 */
[----:B------:R2:W-:Y:S01]  /*3960*/  @P1 STG.E.U8 desc[UR16][R12.64], R21 ;  /* 0x000000150c001986 */ /* 0x0005e2000c101110 */
[----:B------:R-:W-:Y:S01]  /*3970*/  LOP3.LUT R4, R8, 0x12, RZ, 0xfc, !PT ;  /* 0x0000001208047812 */ /* 0x000fe200078efcff */
[----:B0-----:R-:W-:Y:S01]  /*3980*/  IMAD R15, R3, 0x2, R9 ;  /* 0x00000002030f7824 */ /* 0x001fe200078e0209 */
[----:B------:R-:W-:Y:S02]  /*3990*/  LEA.HI.X.SX32 R17, R17, R0, 0x1, P6 ;  /* 0x0000000011117211 */ /* 0x000fe400030f0eff */
[----:B-1----:R-:W-:Y:S02]  /*39a0*/  IADD3 R10, P6, PT, R9, R2, RZ ;  /* 0x00000002090a7210 */ /* 0x002fe40007fde0ff */
[----:B------:R-:W-:-:S02]  /*39b0*/  PRMT R19, R5, 0x7771, RZ ;  /* 0x0000777105137816 */ /* 0x000fc400000000ff */
[----:B------:R-:W-:Y:S02]  /*39c0*/  ISETP.LT.AND P1, PT, R4, UR15, !P0 ;  /* 0x0000000f04007c0c */ /* 0x000fe4000c721270 */
[----:B------:R-:W-:Y:S01]  /*39d0*/  LOP3.LUT R4, R8, 0x14, RZ, 0xfc, !PT ;  /* 0x0000001408047812 */ /* 0x000fe200078efcff */
[----:B------:R-:W-:Y:S01]  /*39e0*/  @P5 STG.E.U8 desc[UR16][R16.64], R19 ;  /* 0x0000001310005986 */ /* 0x000fe2000c101110 */
[----:B------:R-:W-:Y:S01]  /*39f0*/  LEA.HI.X.SX32 R11, R9, R0, 0x1, P6 ;  /* 0x00000000090b7211 */ /* 0x000fe200030f0eff */
[----:B------:R-:W-:Y:S01]  /*3a00*/  IMAD R9, R3, 0x2, R15 ;  /* 0x0000000203097824 */ /* 0x000fe200078e020f */
[----:B------:R-:W-:Y:S02]  /*3a10*/  PRMT R23, R5, 0x7772, RZ ;  /* 0x0000777205177816 */ /* 0x000fe400000000ff */
[----:B--2---:R-:W-:Y:S02]  /*3a20*/  IADD3 R12, P6, PT, R15, R2, RZ ;  /* 0x000000020f0c7210 */ /* 0x004fe40007fde0ff */
[----:B------:R-:W-:Y:S01]  /*3a30*/  ISETP.LT.AND P5, PT, R4, UR15, !P0 ;  /* 0x0000000f04007c0c */ /* 0x000fe2000c7a1270 */
[----:B------:R0:W-:Y:S01]  /*3a40*/  @P4 STG.E.U8 desc[UR16][R10.64], R23 ;  /* 0x000000170a004986 */ /* 0x0001e2000c101110 */
[----:B------:R-:W-:-:S02]  /*3a50*/  LOP3.LUT R4, R8, 0x16, RZ, 0xfc, !PT ;  /* 0x0000001608047812 */ /* 0x000fc400078efcff */
[----:B------:R-:W-:Y:S01]  /*3a60*/  LEA.HI.X.SX32 R13, R15, R0, 0x1, P6 ;  /* 0x000000000f0d7211 */ /* 0x000fe200030f0eff */
[----:B------:R-:W-:Y:S01]  /*3a70*/  IMAD R15, R3, 0x2, R9 ;  /* 0x00000002030f7824 */ /* 0x000fe200078e0209 */
[----:B------:R-:W-:Y:S02]  /*3a80*/  PRMT R21, R5, 0x7773, RZ ;  /* 0x0000777305157816 */ /* 0x000fe400000000ff */
[----:B------:R-:W-:Y:S02]  /*3a90*/  ISETP.LT.AND P4, PT, R4, UR15, !P0 ;  /* 0x0000000f04007c0c */ /* 0x000fe4000c781270 */
[----:B------:R-:W-:Y:S01]  /*3aa0*/  LOP3.LUT R5, R8, 0x18, RZ, 0xfc, !PT ;  /* 0x0000001808057812 */ /* 0x000fe200078efcff */
[----:B------:R1:W-:Y:S01]  /*3ab0*/  @P3 STG.E.U8 desc[UR16][R12.64], R21 ;  /* 0x000000150c003986 */ /* 0x0003e2000c101110 */
[----:B------:R-:W-:Y:S02]  /*3ac0*/  IADD3 R4, P6, PT, R9, R2, RZ ;  /* 0x0000000209047210 */ /* 0x000fe40007fde0ff */
[----:B------:R-:W-:-:S02]  /*3ad0*/  ISETP.LT.AND P3, PT, R5, UR15, !P0 ;  /* 0x0000000f05007c0c */ /* 0x000fc4000c761270 */
[----:B------:R-:W-:Y:S01]  /*3ae0*/  LEA.HI.X.SX32 R5, R9, R0, 0x1, P6 ;  /* 0x0000000009057211 */ /* 0x000fe200030f0eff */
[----:B------:R-:W-:Y:S01]  /*3af0*/  IMAD R9, R3, 0x2, R15 ;  /* 0x0000000203097824 */ /* 0x000fe200078e020f */
[C---:B0-----:R-:W-:Y:S02]  /*3b00*/  IADD3 R10, P6, PT, R15.reuse, R2, RZ ;  /* 0x000000020f0a7210 */ /* 0x041fe40007fde0ff */
[----:B------:R-:W-:Y:S02]  /*3b10*/  PRMT R19, R6, 0x7770, RZ ;  /* 0x0000777006137816 */ /* 0x000fe400000000ff */
[----:B------:R-:W-:Y:S01]  /*3b20*/  LEA.HI.X.SX32 R11, R15, R0, 0x1, P6 ;  /* 0x000000000f0b7211 */ /* 0x000fe200030f0eff */
[C---:B------:R-:W-:Y:S01]  /*3b30*/  IMAD R15, R3.reuse, 0x2, R9 ;  /* 0x00000002030f7824 */ /* 0x040fe200078e0209 */
[----:B------:R-:W-:Y:S01]  /*3b40*/  LOP3.LUT R14, R8, 0x1a, RZ, 0xfc, !PT ;  /* 0x0000001a080e7812 */ /* 0x000fe200078efcff */
[----:B------:R0:W-:Y:S01]  /*3b50*/  @P2 STG.E.U8 desc[UR16][R4.64], R19 ;  /* 0x0000001304002986 */ /* 0x0001e2000c101110 */
[----:B------:R-:W-:Y:S01]  /*3b60*/  PRMT R23, R6, 0x7771, RZ ;  /* 0x0000777106177816 */ /* 0x000fe200000000ff */
[----:B------:R-:W-:Y:S01]  /*3b70*/  IMAD R17, R3, 0x2, R15 ;  /* 0x0000000203117824 */ /* 0x000fe200078e020f */
[----:B------:R-:W-:-:S02]  /*3b80*/  ISETP.LT.AND P2, PT, R14, UR15, !P0 ;  /* 0x0000000f0e007c0c */ /* 0x000fc4000c741270 */
[-C--:B------:R-:W-:Y:S01]  /*3b90*/  IADD3 R14, P6, PT, R15, R2.reuse, RZ ;  /* 0x000000020f0e7210 */ /* 0x080fe20007fde0ff */
[----:B------:R2:W-:Y:S01]  /*3ba0*/  @P1 STG.E.U8 desc[UR16][R10.64], R23 ;  /* 0x000000170a001986 */ /* 0x0005e2000c101110 */
[----:B-1----:R-:W-:Y:S02]  /*3bb0*/  IADD3 R12, P1, PT, R9, R2, RZ ;  /* 0x00000002090c7210 */ /* 0x002fe40007f3e0ff */
[----:B------:R-:W-:Y:S02]  /*3bc0*/  LEA.HI.X.SX32 R15, R15, R0, 0x1, P6 ;  /* 0x000000000f0f7211 */ /* 0x000fe400030f0eff */
[----:B------:R-:W-:Y:S01]  /*3bd0*/  IADD3 R16, P6, PT, R17, R2, RZ ;  /* 0x0000000211107210 */ /* 0x000fe20007fde0ff */
[----:B0-----:R-:W-:Y:S01]  /*3be0*/  IMAD R5, R3, 0x2, R17 ;  /* 0x0000000203057824 */ /* 0x001fe200078e0211 */
[-C--:B------:R-:W-:Y:S02]  /*3bf0*/  LEA.HI.X.SX32 R13, R9, R0.reuse, 0x1, P1 ;  /* 0x00000000090d7211 */ /* 0x080fe400008f0eff */
[----:B------:R-:W-:Y:S01]  /*3c00*/  LEA.HI.X.SX32 R17, R17, R0, 0x1, P6 ;  /* 0x0000000011117211 */ /* 0x000fe200030f0eff */
[----:B------:R-:W-:Y:S01]  /*3c10*/  IMAD R9, R3, 0x2, R5 ;  /* 0x0000000203097824 */ /* 0x000fe200078e0205 */
[----:B------:R-:W-:-:S02]  /*3c20*/  LOP3.LUT R8, R8, 0x1e, RZ, 0xfc, !PT ;  /* 0x0000001e08087812 */ /* 0x000fc400078efcff */
[----:B------:R-:W-:Y:S01]  /*3c30*/  IADD3 R4, P6, PT, R5, R2, RZ ;  /* 0x0000000205047210 */ /* 0x000fe20007fde0ff */
[----:B------:R-:W-:Y:S01]  /*3c40*/  IMAD R3, R3, 0x2, R9 ;  /* 0x0000000203037824 */ /* 0x000fe200078e0209 */
[----:B------:R-:W-:Y:S02]  /*3c50*/  ISETP.LT.AND P1, PT, R18, UR15, !P0 ;  /* 0x0000000f12007c0c */ /* 0x000fe4000c721270 */
[----:B------:R-:W-:Y:S02]  /*3c60*/  ISETP.LT.AND P0, PT, R8, UR15, !P0 ;  /* 0x0000000f08007c0c */ /* 0x000fe4000c701270 */
[----:B------:R-:W-:Y:S02]  /*3c70*/  LEA.HI.X.SX32 R5, R5, R0, 0x1, P6 ;  /* 0x0000000005057211 */ /* 0x000fe400030f0eff */
[----:B------:R-:W-:Y:S02]  /*3c80*/  IADD3 R8, P6, PT, R9, R2, RZ ;  /* 0x0000000209087210 */ /* 0x000fe40007fde0ff */
[----:B--2---:R-:W-:-:S02]  /*3c90*/  PRMT R11, R6, 0x7772, RZ ;  /* 0x00007772060b7816 */ /* 0x004fc400000000ff */
[----:B------:R-:W-:Y:S02]  /*3ca0*/  LEA.HI.X.SX32 R9, R9, R0, 0x1, P6 ;  /* 0x0000000009097211 */ /* 0x000fe400030f0eff */
[----:B------:R-:W-:Y:S01]  /*3cb0*/  PRMT R19, R6, 0x7773, RZ ;  /* 0x0000777306137816 */ /* 0x000fe200000000ff */
[----:B------:R0:W-:Y:S01]  /*3cc0*/  @P5 STG.E.U8 desc[UR16][R12.64], R11 ;  /* 0x0000000b0c005986 */ /* 0x0001e2000c101110 */
[----:B------:R-:W-:Y:S02]  /*3cd0*/  IADD3 R2, P6, PT, R3, R2, RZ ;  /* 0x0000000203027210 */ /* 0x000fe40007fde0ff */
[C---:B------:R-:W-:Y:S01]  /*3ce0*/  PRMT R21, R7.reuse, 0x7770, RZ ;  /* 0x0000777007157816 */ /* 0x040fe200000000ff */
[----:B------:R0:W-:Y:S01]  /*3cf0*/  @P4 STG.E.U8 desc[UR16][R14.64], R19 ;  /* 0x000000130e004986 */ /* 0x0001e2000c101110 */
[C---:B------:R-:W-:Y:S02]  /*3d00*/  PRMT R23, R7.reuse, 0x7771, RZ ;  /* 0x0000777107177816 */ /* 0x040fe400000000ff */
[----:B------:R-:W-:Y:S01]  /*3d10*/  PRMT R7, R7, 0x7773, RZ ;  /* 0x0000777307077816 */ /* 0x000fe200000000ff */
[----:B------:R0:W-:Y:S01]  /*3d20*/  @P3 STG.E.U8 desc[UR16][R16.64], R21 ;  /* 0x0000001510003986 */ /* 0x0001e2000c101110 */
[----:B------:R-:W-:-:S03]  /*3d30*/  LEA.HI.X.SX32 R3, R3, R0, 0x1, P6 ;  /* 0x0000000003037211 */ /* 0x000fc600030f0eff */
[----:B------:R0:W-:Y:S04]  /*3d40*/  @P2 STG.E.U8 desc[UR16][R4.64], R23 ;  /* 0x0000001704002986 */ /* 0x0001e8000c101110 */
[----:B------:R0:W-:Y:S04]  /*3d50*/  @P1 STG.E.U8 desc[UR16][R8.64], R25 ;  /* 0x0000001908001986 */ /* 0x0001e8000c101110 */
[----:B------:R0:W-:Y:S01]  /*3d60*/  @P0 STG.E.U8 desc[UR16][R2.64], R7 ;  /* 0x0000000702000986 */ /* 0x0001e2000c101110 */
[----:B------:R-:W-:Y:S06]  /*3d70*/  BAR.SYNC.DEFER_BLOCKING 0x0 ;  /* 0x0000000000007b1d */ /* 0x000fec0000010000 */
[----:B------:R-:W-:Y:S05]  /*3d80*/  BRA.U UP0, `(.L_x_13) ;  /* 0x00000001009c7547 */ /* 0x000fea000b800000 */
[----:B------:R-:W1:Y:S01]  /*3d90*/  S2UR UR5, SR_CgaCtaId ;  /* 0x00000000000579c3 */ /* 0x000e620000008800 */
[----:B------:R-:W-:Y:S01]  /*3da0*/  NOP ;  /* 0x0000000000007918 */ /* 0x000fe20000000000 */
[----:B------:R-:W-:Y:S01]  /*3db0*/  UMOV UR4, 0x50 ;  /* 0x0000005000047882 */ /* 0x000fe20000000000 */
[----:B------:R-:W-:Y:S02]  /*3dc0*/  IMAD.U32 R0, RZ, RZ, UR28 ;  /* 0x0000001cff007e24 */ /* 0x000fe4000f8e00ff */
[----:B0-----:R-:W-:-:S03]  /*3dd0*/  IMAD.MOV.U32 R3, RZ, RZ, 0x1 ;  /* 0x00000001ff037424 */ /* 0x001fc600078e00ff */
[----:B------:R-:W-:-:S04]  /*3de0*/  LOP3.LUT R0, R0, 0xffff, RZ, 0xc0, !PT ;  /* 0x0000ffff00007812 */ /* 0x000fc800078ec0ff */
[----:B------:R-:W-:-:S05]  /*3df0*/  SHF.R.U32.HI R0, RZ, 0x5, R0 ;  /* 0x00000005ff007819 */ /* 0x000fca0000011600 */
[----:B------:R-:W-:Y:S01]  /*3e00*/  VIADD R2, R0, 0x10 ;  /* 0x0000001000027836 */ /* 0x000fe20000000000 */
[----:B------:R-:W-:Y:S01]  /*3e10*/  SHF.L.U32 R0, R3, R0, RZ ;  /* 0x0000000003007219 */ /* 0x000fe200000006ff */
[----:B-1----:R-:W-:-:S03]  /*3e20*/  ULEA UR6, UR5, UR4, 0x18 ;  /* 0x0000000405067291 */ /* 0x002fc6000f8ec0ff */
[----:B------:R-:W-:-:S04]  /*3e30*/  SHF.L.U32 R3, R3, R2, RZ ;  /* 0x0000000203037219 */ /* 0x000fc800000006ff */
[----:B------:R-:W-:Y:S02]  /*3e40*/  LOP3.LUT R0, R3, R0, RZ, 0xfc, !PT ;  /* 0x0000000003007212 */ /* 0x000fe400078efcff */
[----:B------:R-:W0:Y:S02]  /*3e50*/  LDS R5, [UR6] ;  /* 0x00000006ff057984 */ /* 0x000e240008000800 */
[C---:B------:R-:W-:Y:S02]  /*3e60*/  LOP3.LUT R2, R0.reuse, 0xffff, RZ, 0xc0, !PT ;  /* 0x0000ffff00027812 */ /* 0x040fe400078ec0ff */
[----:B0-----:R-:W-:-:S04]  /*3e70*/  LOP3.LUT R3, R0, 0xffff, R5, 0x80, !PT ;  /* 0x0000ffff00037812 */ /* 0x001fc800078e8005 */
[----:B------:R-:W-:-:S13]  /*3e80*/  ISETP.NE.AND P0, PT, R3, R2, PT ;  /* 0x000000020300720c */ /* 0x000fda0003f05270 */
[----:B------:R-:W-:Y:S05]  /*3e90*/  @P0 BRA `(.L_x_14) ;  /* 0x0000000000500947 */ /* 0x000fea0003800000 */
[----:B------:R-:W-:Y:S02]  /*3ea0*/  SHF.R.U32.HI R5, RZ, 0x10, R5 ;  /* 0x00000010ff057819 */ /* 0x000fe40000011605 */
[----:B------:R-:W-:-:S04]  /*3eb0*/  SHF.R.U32.HI R2, RZ, 0x10, R0 ;  /* 0x00000010ff027819 */ /* 0x000fc80000011600 */
[----:B------:R-:W-:-:S04]  /*3ec0*/  LOP3.LUT R5, R5, R2, RZ, 0xc0, !PT ;  /* 0x0000000205057212 */ /* 0x000fc800078ec0ff */
[----:B------:R-:W-:-:S13]  /*3ed0*/  ISETP.NE.AND P0, PT, R5, R2, PT ;  /* 0x000000020500720c */ /* 0x000fda0003f05270 */
[----:B------:R-:W-:Y:S05]  /*3ee0*/  @P0 BRA `(.L_x_15) ;  /* 0x0000000000300947 */ /* 0x000fea0003800000 */
[----:B------:R-:W-:Y:S01]  /*3ef0*/  R2UR UR4, R0 ;  /* 0x00000000000472ca */ /* 0x000fe200000e0000 */
[----:B------:R-:W-:Y:S01]  /*3f00*/  VOTEU.ANY UR5, UPT, PT ;  /* 0x0000000000057886 */ /* 0x000fe200038e0100 */
[----:B------:R-:W0:Y:S01]  /*3f10*/  S2R R0, SR_LANEID ;  /* 0x0000000000007919 */ /* 0x000e220000000000 */
[----:B------:R-:W-:-:S10]  /*3f20*/  UFLO.U32 UR5, UR5 ;  /* 0x00000005000572bd */ /* 0x000fd400080e0000 */
[----:B------:R-:W-:-:S06]  /*3f30*/  ULOP3.LUT UR4, URZ, UR4, URZ, 0x33, !UPT ;  /* 0x00000004ff047292 */ /* 0x000fcc000f8e33ff */
[----:B------:R-:W-:-:S04]  /*3f40*/  IMAD.U32 R2, RZ, RZ, UR4 ;  /* 0x00000004ff027e24 */ /* 0x000fc8000f8e00ff */
[----:B------:R-:W1:Y:S02]  /*3f50*/  REDUX UR7, R2 ;  /* 0x00000000020773c4 */ /* 0x000e640000000000 */
[----:B------:R2:W-:Y:S01]  /*3f60*/  UTCATOMSWS.AND URZ, UR4 ;  /* 0x0000000400ff79e3 */ /* 0x0005e20008000000 */
[----:B0-----:R-:W-:Y:S01]  /*3f70*/  ISETP.EQ.U32.AND P0, PT, R0, UR5, PT ;  /* 0x0000000500007c0c */ /* 0x001fe2000bf02070 */
[----:B-1----:R-:W-:-:S12]  /*3f80*/  IMAD.U32 R0, RZ, RZ, UR7 ;  /* 0x00000007ff007e24 */ /* 0x002fd8000f8e00ff */
[----:B------:R2:W-:Y:S01]  /*3f90*/  @P0 ATOMS.AND RZ, [UR6], R0 ;  /* 0x00000000ffff098c */ /* 0x0005e2000a800006 */
[----:B------:R-:W-:Y:S05]  /*3fa0*/  BRA `(.L_x_13) ;  /* 0x0000000000147947 */ /* 0x000fea0003800000 */
.L_x_15:
[----:B------:R-:W-:-:S07]  /*3fb0*/  MOV R2, 0x3fd0 ;  /* 0x00003fd000027802 */ /* 0x000fce0000000f00 */
[----:B------:R-:W-:Y:S05]  /*3fc0*/  CALL.REL.NOINC `($__internal_0_$__cuda_sm10x_tcgen05_guardrail_trap_col_being_dealloced_not_returned_by_alloc) ;  /* 0x00000000002c7944 */ /* 0x000fea0003c00000 */
[----:B------:R-:W-:Y:S05]  /*3fd0*/  BRA `(.L_x_13) ;  /* 0x0000000000087947 */ /* 0x000fea0003800000 */
.L_x_14:
[----:B------:R-:W-:-:S07]  /*3fe0*/  MOV R2, 0x4000 ;  /* 0x0000400000027802 */ /* 0x000fce0000000f00 */
[----:B------:R-:W-:Y:S05]  /*3ff0*/  CALL.REL.NOINC `($__internal_2_$__cuda_sm10x_tcgen05_guardrail_trap_unallocated_columns_being_dealloced) ;  /* 0x0000000000387944 */ /* 0x000fea0003c00000 */
.L_x_13:
[----:B------:R-:W-:Y:S01]  /*4000*/  NOP ;  /* 0x0000000000007918 */ /* 0x000fe20000000000 */
[----:B--2---:R-:W-:Y:S05]  /*4010*/  EXIT ;  /* 0x000000000000794d */ /* 0x004fea0003800000 */
.L_x_8:
[----:B------:R-:W0:Y:S02]  /*4020*/  SYNCS.PHASECHK.TRANS64.TRYWAIT P6, [UR18], R55 ;  /* 0x00000037ff0075a7 */ /* 0x000e2400080c1112 */
[----:B0-----:R-:W-:Y:S05]  /*4030*/  @!P6 BRA `(.L_x_8) ;  /* 0xfffffffc00f8e947 */ /* 0x001fea000383ffff */
[----:B------:R-:W-:Y:S05]  /*4040*/  BRA `(.L_x_16) ;  /* 0xffffffe800447947 */ /* 0x000fea000383ffff */
.L_x_12:
[----:B------:R-:W0:Y:S02]  /*4050*/  SYNCS.PHASECHK.TRANS64.TRYWAIT P0, [UR18], R4 ;  /* 0x00000004ff0075a7 */ /* 0x000e240008001112 */
[----:B0-----:R-:W-:Y:S05]  /*4060*/  @!P0 BRA `(.L_x_12) ;  /* 0xfffffffc00f88947 */ /* 0x001fea000383ffff */
[----:B------:R-:W-:Y:S05]  /*4070*/  BRA `(.L_x_11) ;  /* 0xfffffff000287947 */ /* 0x000fea000383ffff */
        .weak           $__internal_0_$__cuda_sm10x_tcgen05_guardrail_trap_col_being_dealloced_not_returned_by_alloc
        .type           $__internal_0_$__cuda_sm10x_tcgen05_guardrail_trap_col_being_dealloced_not_returned_by_alloc,@function
        .size           $__internal_0_$__cuda_sm10x_tcgen05_guardrail_trap_col_being_dealloced_not_returned_by_alloc,($__internal_1_$__cuda_sm10x_tcgen05_guardrail_trap_phase_invalid_during_alloc - $__internal_0_$__cuda_sm10x_tcgen05_guardrail_trap_col_being_dealloced_not_returned_by_alloc)
$__internal_0_$__cuda_sm10x_tcgen05_guardrail_trap_col_being_dealloced_not_returned_by_alloc:
[----:B------:R-:W-:Y:S05]  /*4080*/  BPT.TRAP 0x1 ;  /* 0x000000040000795c */ /* 0x000fea0000300000 */
[----:B------:R-:W-:-:S04]  /*4090*/  IMAD.MOV.U32 R3, RZ, RZ, 0x0 ;  /* 0x00000000ff037424 */ /* 0x000fc800078e00ff */
[----:B------:R-:W-:Y:S05]  /*40a0*/  RET.REL.NODEC R2 `(matmul_kernel) ;  /* 0xffffffbc02d47950 */ /* 0x000fea0003c3ffff */
        .weak           $__internal_1_$__cuda_sm10x_tcgen05_guardrail_trap_phase_invalid_during_alloc
        .type           $__internal_1_$__cuda_sm10x_tcgen05_guardrail_trap_phase_invalid_during_alloc,@function
        .size           $__internal_1_$__cuda_sm10x_tcgen05_guardrail_trap_phase_invalid_during_alloc,($__internal_2_$__cuda_sm10x_tcgen05_guardrail_trap_unallocated_columns_being_dealloced - $__internal_1_$__cuda_sm10x_tcgen05_guardrail_trap_phase_invalid_during_alloc)
$__internal_1_$__cuda_sm10x_tcgen05_guardrail_trap_phase_invalid_during_alloc:
[----:B------:R-:W-:Y:S05]  /*40b0*/  BPT.TRAP 0x1 ;  /* 0x000000040000795c */ /* 0x000fea0000300000 */
[----:B------:R-:W-:-:S04]  /*40c0*/  IMAD.MOV.U32 R5, RZ, RZ, 0x0 ;  /* 0x00000000ff057424 */ /* 0x000fc800078e00ff */
[----:B------:R-:W-:Y:S05]  /*40d0*/  RET.REL.NODEC R4 `(matmul_kernel) ;  /* 0xffffffbc04c87950 */ /* 0x000fea0003c3ffff */
        .weak           $__internal_2_$__cuda_sm10x_tcgen05_guardrail_trap_unallocated_columns_being_dealloced
        .type           $__internal_2_$__cuda_sm10x_tcgen05_guardrail_trap_unallocated_columns_being_dealloced,@function
        .size           $__internal_2_$__cuda_sm10x_tcgen05_guardrail_trap_unallocated_columns_being_dealloced,(.L_x_20 - $__internal_2_$__cuda_sm10x_tcgen05_guardrail_trap_unallocated_columns_being_dealloced)
$__internal_2_$__cuda_sm10x_tcgen05_guardrail_trap_unallocated_columns_being_dealloced:
[----:B------:R-:W-:Y:S05]  /*40e0*/  BPT.TRAP 0x1 ;  /* 0x000000040000795c */ /* 0x000fea0000300000 */
[----:B------:R-:W-:-:S04]  /*40f0*/  IMAD.MOV.U32 R3, RZ, RZ, 0x0 ;  /* 0x00000000ff037424 */ /* 0x000fc800078e00ff */
[----:B------:R-:W-:Y:S05]  /*4100*/  RET.REL.NODEC R2 `(matmul_kernel) ;  /* 0xffffffbc02bc7950 */ /* 0x000fea0003c3ffff */
.L_x_17:
[----:B------:R-:W-:-:S00]  /*4110*/  BRA `(.L_x_17) ;  /* 0xfffffffc00fc7947 */ /* 0x000fc0000383ffff */
[----:B------:R-:W-:-:S00]  /*4120*/  NOP ;  /* 0x0000000000007918 */ /* 0x000fc00000000000 */
        /* <DEDUP_REMOVED lines=13> */
.L_x_20:


//--------------------- .nv.shared.matmul_kernel  --------------------------
	.section	.nv.shared.matmul_kernel,"aw",@nobits
	.sectionflags	@""
	.align	16
	.zero		1024


//--------------------- .nv.shared.reserved.0     --------------------------
	.section	.nv.shared.reserved.0,"aw",@nobits
	.align	8
	.weak		__nv_reservedSMEM_offset_0_alias
	.size		__nv_reservedSMEM_offset_0_alias, 0, 64
	.other		__nv_reservedSMEM_offset_0_alias,@"STO_CUDA_RESERVED_SHARED STV_DEFAULT"
__nv_reservedSMEM_offset_0_alias:
	.zero		0
.nv.shared.reserved.0:
	.zero		64
	.weak		__nv_reservedSMEM_allocation_phase
	.type		__nv_reservedSMEM_allocation_phase,@object
	.size		__nv_reservedSMEM_allocation_phase,(.L_0 - __nv_reservedSMEM_allocation_phase)
__nv_reservedSMEM_allocation_phase:
	.zero		1
.L_0:
	.zero		7
	.weak		__nv_reservedSMEM_devtool_atexit_pc
	.type		__nv_reservedSMEM_devtool_atexit_pc,@object
	.size		__nv_reservedSMEM_devtool_atexit_pc,(__nv_reservedSMEM_allocation_mask - __nv_reservedSMEM_devtool_atexit_pc)
__nv_reservedSMEM_devtool_atexit_pc:
	.zero		8
	.weak		__nv_reservedSMEM_allocation_mask
	.type		__nv_reservedSMEM_allocation_mask,@object
	.size		__nv_reservedSMEM_allocation_mask,(.L_2 - __nv_reservedSMEM_allocation_mask)
__nv_reservedSMEM_allocation_mask:
	.zero		4
.L_2:


//--------------------- .nv.constant0.matmul_kernel --------------------------
	.section	.nv.constant0.matmul_kernel,"a",@progbits
	.sectionflags	@""
	.align	4
.nv.constant0.matmul_kernel:
	.zero		976


//--------------------- SYMBOLS --------------------------

	.type		.nv.reservedSmem.offset0,@object
	.size		.nv.reservedSmem.offset0,0x4
	.type		.nv.reservedSmem.cap,@object
	.size		.nv.reservedSmem.cap,0x4
